def gluon_tcgen05(
    a_ptr,
    b_ptr,
    c_ptr,
    M,
    N,
    K,
    stride_am,
    stride_bk,
    stride_cm,
    BLOCK_M: gl.constexpr,
    BLOCK_N: gl.constexpr,
    BLOCK_K: gl.constexpr,
    DTYPE: gl.constexpr,
    A_LAYOUT: gl.constexpr,
    B_LAYOUT: gl.constexpr,
    C_LAYOUT: gl.constexpr,
    B_SHAPE: gl.constexpr,
    TMEM_LAYOUT: gl.constexpr,
    TMEM_REG: gl.constexpr,
    TRANS_B: gl.constexpr,
    NUM_BUFFERS: gl.constexpr,
):
    a_desc = tma.make_tensor_descriptor(
        a_ptr, [M, K], [stride_am, 1], [BLOCK_M, BLOCK_K], A_LAYOUT
    )
    b_desc = tma.make_tensor_descriptor(
        b_ptr,
        [N, K] if TRANS_B else [K, N],
        [stride_bk, 1],
        B_SHAPE,
        B_LAYOUT,
    )
    c_desc = tma.make_tensor_descriptor(
        c_ptr, [M, N], [stride_cm, 1], [BLOCK_M, BLOCK_N], C_LAYOUT
    )

    a_bufs = gl.allocate_shared_memory(
        DTYPE, [NUM_BUFFERS, BLOCK_M, BLOCK_K], A_LAYOUT
    )
    b_bufs = gl.allocate_shared_memory(DTYPE, [NUM_BUFFERS] + B_SHAPE, B_LAYOUT)

    pid_m = gl.program_id(0)
    pid_n = gl.program_id(1)
    off_m = pid_m * BLOCK_M
    off_n = pid_n * BLOCK_N

    tma_bars = gl.allocate_shared_memory(
        gl.int64, [NUM_BUFFERS, 1], mbarrier.MBarrierLayout()
    )
    mma_bars = gl.allocate_shared_memory(
        gl.int64, [NUM_BUFFERS, 1], mbarrier.MBarrierLayout()
    )
    for i in gl.static_range(NUM_BUFFERS):
        mbarrier.init(tma_bars.index(i), count=1)
        mbarrier.init(mma_bars.index(i), count=1)

    acc_tmem = allocate_tensor_memory(gl.float32, [BLOCK_M, BLOCK_N], TMEM_LAYOUT)
    idx = 0
    phase = 0
    use_acc = False
    for k in range(0, K, BLOCK_K):
        a = a_bufs.index(idx)
        b = b_bufs.index(idx)
        tma_bar = tma_bars.index(idx)
        mma_bar = mma_bars.index(idx)
        mbarrier.expect(
            tma_bar, a_desc.block_type.nbytes + b_desc.block_type.nbytes
        )
        tma.async_copy_global_to_shared(a_desc, [off_m, k], tma_bar, a)
        tma.async_copy_global_to_shared(
            b_desc, [off_n, k] if TRANS_B else [k, off_n], tma_bar, b
        )
        mbarrier.wait(tma_bar, phase=phase)

        if TRANS_B:
            b = b.permute((1, 0))
        tcgen05_mma(a, b, acc_tmem, use_acc=use_acc)
        tcgen05_commit(mma_bar)
        mbarrier.wait(mma_bar, phase=phase)
        use_acc = True

        idx += 1
        if idx == NUM_BUFFERS:
            idx = 0
            phase ^= 1

    for i in gl.static_range(NUM_BUFFERS):
        mbarrier.invalidate(tma_bars.index(i))
        mbarrier.invalidate(mma_bars.index(i))

    acc = acc_tmem.load(TMEM_REG)
    c_smem = gl.allocate_shared_memory(DTYPE, [BLOCK_M, BLOCK_N], C_LAYOUT)
    c_smem.store(acc.to(DTYPE))
    fence_async_shared()
    tma.async_copy_shared_to_global(c_desc, [off_m, off_n], c_smem)
    tma.store_wait(pendings=0)

# config = {"BLOCK_K": 64, "BLOCK_M": 64, "BLOCK_N": 128, "arch": "sm_100", "dtype": "bf16", "num_buffers": 2, "num_warps": 8, "trans_b": 1}
# arch = sm_100


// ===== COMPILED SASS (sm_100a) =====

	.target	sm_100a

	.elftype	@"ET_EXEC"


//--------------------- .note.nv.tkinfo           --------------------------
	.section	.note.nv.tkinfo,"",@"SHT_NOTE"
	.sectionflags	@"SHF_NOTE_NV_TKINFO"
	.tkinfo
        /*0018*/ 	.word	0x00000081
        /*0030*/ 	.string	""
        /*0030*/ 	.string	"ptxas-blackwell"
        /*0030*/ 	.string	"Cuda compilation tools, release 12.9, V12.9.86"
        /*0030*/ 	.string	"Build cuda_12.9.r12.9/compiler.36037853_0"
        /*0030*/ 	.string	"-v  -suppress-debug-info  -lineinfo  -arch sm_100a "



//--------------------- .note.nv.cuver            --------------------------
	.section	.note.nv.cuver,"",@"SHT_NOTE"
	.sectionflags	@"SHF_NOTE_NV_CUVER"
        /*0018*/ 	.short	0x0001
        /*001a*/ 	.short	0x0064
        /*001c*/ 	.short	0x0001
        /*001e*/ 	.short	0x0000
        /*0020*/ 	.short	0x0001
        /*0022*/ 	.short	0x0000


//--------------------- .nv.info                  --------------------------
	.section	.nv.info,"",@"SHT_CUDA_INFO"
	.align	4


	//----- nvinfo : EIATTR_REGCOUNT
	.align		4
        /*0000*/ 	.byte	0x04, 0x2f
        /*0002*/ 	.short	(.L_4 - .L_3)
	.align		4
.L_3:
        /*0004*/ 	.word	index@(gluon_tcgen05)
        /*0008*/ 	.word	0x00000027


	//----- nvinfo : EIATTR_FRAME_SIZE
	.align		4
.L_4:
        /*000c*/ 	.byte	0x04, 0x11
        /*000e*/ 	.short	(.L_6 - .L_5)
	.align		4
.L_5:
        /*0010*/ 	.word	index@($__internal_2_$__cuda_sm10x_tcgen05_guardrail_trap_unallocated_columns_being_dealloced)
        /*0014*/ 	.word	0x00000000


	//----- nvinfo : EIATTR_FRAME_SIZE
	.align		4
.L_6:
        /*0018*/ 	.byte	0x04, 0x11
        /*001a*/ 	.short	(.L_8 - .L_7)
	.align		4
.L_7:
        /*001c*/ 	.word	index@($__internal_1_$__cuda_sm10x_tcgen05_guardrail_trap_phase_invalid_during_alloc)
        /*0020*/ 	.word	0x00000000


	//----- nvinfo : EIATTR_FRAME_SIZE
	.align		4
.L_8:
        /*0024*/ 	.byte	0x04, 0x11
        /*0026*/ 	.short	(.L_10 - .L_9)
	.align		4
.L_9:
        /*0028*/ 	.word	index@($__internal_0_$__cuda_sm10x_tcgen05_guardrail_trap_col_being_dealloced_not_returned_by_alloc)
        /*002c*/ 	.word	0x00000000


	//----- nvinfo : EIATTR_FRAME_SIZE
	.align		4
.L_10:
        /*0030*/ 	.byte	0x04, 0x11
        /*0032*/ 	.short	(.L_12 - .L_11)
	.align		4
.L_11:
        /*0034*/ 	.word	index@(gluon_tcgen05)
        /*0038*/ 	.word	0x00000000


	//----- nvinfo : EIATTR_MIN_STACK_SIZE
	.align		4
.L_12:
        /*003c*/ 	.byte	0x04, 0x12
        /*003e*/ 	.short	(.L_14 - .L_13)
	.align		4
.L_13:
        /*0040*/ 	.word	index@(gluon_tcgen05)
        /*0044*/ 	.word	0x00000000
.L_14:


//--------------------- .nv.info.gluon_tcgen05    --------------------------
	.section	.nv.info.gluon_tcgen05,"",@"SHT_CUDA_INFO"
	.sectionflags	@""
	.align	4


	//----- nvinfo : EIATTR_CUDA_API_VERSION
	.align		4
        /*0000*/ 	.byte	0x04, 0x37
        /*0002*/ 	.short	(.L_16 - .L_15)
.L_15:
        /*0004*/ 	.word	0x00000081


	//----- nvinfo : EIATTR_KPARAM_INFO
	.align		4
.L_16:
        /*0008*/ 	.byte	0x04, 0x17
        /*000a*/ 	.short	(.L_18 - .L_17)
.L_17:
        /*000c*/ 	.word	0x00000000
        /*0010*/ 	.short	0x000a
        /*0012*/ 	.short	0x0048
        /*0014*/ 	.byte	0x00, 0xf4, 0x21, 0x00


	//----- nvinfo : EIATTR_KPARAM_INFO
	.align		4
.L_18:
        /*0018*/ 	.byte	0x04, 0x17
        /*001a*/ 	.short	(.L_20 - .L_19)
.L_19:
        /*001c*/ 	.word	0x00000000
        /*0020*/ 	.short	0x0009
        /*0022*/ 	.short	0x0040
        /*0024*/ 	.byte	0x00, 0xf4, 0x21, 0x00


	//----- nvinfo : EIATTR_KPARAM_INFO
	.align		4
.L_20:
        /*0028*/ 	.byte	0x04, 0x17
        /*002a*/ 	.short	(.L_22 - .L_21)
.L_21:
        /*002c*/ 	.word	0x00000000
        /*0030*/ 	.short	0x0008
        /*0032*/ 	.short	0x0038
        /*0034*/ 	.byte	0x00, 0xf0, 0x21, 0x00


	//----- nvinfo : EIATTR_KPARAM_INFO
	.align		4
.L_22:
        /*0038*/ 	.byte	0x04, 0x17
        /*003a*/ 	.short	(.L_24 - .L_23)
.L_23:
        /*003c*/ 	.word	0x00000000
        /*0040*/ 	.short	0x0007
        /*0042*/ 	.short	0x0030
        /*0044*/ 	.byte	0x00, 0xf0, 0x21, 0x00


	//----- nvinfo : EIATTR_KPARAM_INFO
	.align		4
.L_24:
        /*0048*/ 	.byte	0x04, 0x17
        /*004a*/ 	.short	(.L_26 - .L_25)
.L_25:
        /*004c*/ 	.word	0x00000000
        /*0050*/ 	.short	0x0006
        /*0052*/ 	.short	0x0028
        /*0054*/ 	.byte	0x00, 0xf0, 0x21, 0x00


	//----- nvinfo : EIATTR_KPARAM_INFO
	.align		4
.L_26:
        /*0058*/ 	.byte	0x04, 0x17
        /*005a*/ 	.short	(.L_28 - .L_27)
.L_27:
        /*005c*/ 	.word	0x00000000
        /*0060*/ 	.short	0x0005
        /*0062*/ 	.short	0x0020
        /*0064*/ 	.byte	0x00, 0xf0, 0x11, 0x00


	//----- nvinfo : EIATTR_KPARAM_INFO
	.align		4
.L_28:
        /*0068*/ 	.byte	0x04, 0x17
        /*006a*/ 	.short	(.L_30 - .L_29)
.L_29:
        /*006c*/ 	.word	0x00000000
        /*0070*/ 	.short	0x0004
        /*0072*/ 	.short	0x001c
        /*0074*/ 	.byte	0x00, 0xf0, 0x11, 0x00


	//----- nvinfo : EIATTR_KPARAM_INFO
	.align		4
.L_30:
        /*0078*/ 	.byte	0x04, 0x17
        /*007a*/ 	.short	(.L_32 - .L_31)
.L_31:
        /*007c*/ 	.word	0x00000000
        /*0080*/ 	.short	0x0003
        /*0082*/ 	.short	0x0018
        /*0084*/ 	.byte	0x00, 0xf0, 0x11, 0x00


	//----- nvinfo : EIATTR_KPARAM_INFO
	.align		4
.L_32:
        /*0088*/ 	.byte	0x04, 0x17
        /*008a*/ 	.short	(.L_34 - .L_33)
.L_33:
        /*008c*/ 	.word	0x00000000
        /*0090*/ 	.short	0x0002
        /*0092*/ 	.short	0x0010
        /*0094*/ 	.byte	0x00, 0xf4, 0x21, 0x00


	//----- nvinfo : EIATTR_KPARAM_INFO
	.align		4
.L_34:
        /*0098*/ 	.byte	0x04, 0x17
        /*009a*/ 	.short	(.L_36 - .L_35)
.L_35:
        /*009c*/ 	.word	0x00000000
        /*00a0*/ 	.short	0x0001
        /*00a2*/ 	.short	0x0008
        /*00a4*/ 	.byte	0x00, 0xf4, 0x21, 0x00


	//----- nvinfo : EIATTR_KPARAM_INFO
	.align		4
.L_36:
        /*00a8*/ 	.byte	0x04, 0x17
        /*00aa*/ 	.short	(.L_38 - .L_37)
.L_37:
        /*00ac*/ 	.word	0x00000000
        /*00b0*/ 	.short	0x0000
        /*00b2*/ 	.short	0x0000
        /*00b4*/ 	.byte	0x00, 0xf4, 0x21, 0x00


	//----- nvinfo : EIATTR_AT_ENTRY_FRAGMENTS
	.align		4
.L_38:
        /*00b8*/ 	.byte	0x04, 0x4f
        /*00ba*/ 	.short	(.L_40 - .L_39)


	//   ....[0]....
.L_39:
        /*00bc*/ 	.word	0x00000004


	//----- nvinfo : EIATTR_RESERVED_SMEM_USED
	.align		4
.L_40:
        /*00c0*/ 	.byte	0x01, 0x41
	.zero		2


	//----- nvinfo : EIATTR_SPARSE_MMA_MASK
	.align		4
        /*00c4*/ 	.byte	0x03, 0x50
        /*00c6*/ 	.short	0x0000


	//----- nvinfo : EIATTR_TCGEN05_1CTA_USED
	.align		4
        /*00c8*/ 	.byte	0x01, 0x51
	.zero		2


	//----- nvinfo : EIATTR_MAXREG_COUNT
	.align		4
        /*00cc*/ 	.byte	0x03, 0x1b
        /*00ce*/ 	.short	0x00ff


	//----- nvinfo : EIATTR_NUM_BARRIERS
	.align		4
        /*00d0*/ 	.byte	0x02, 0x4c
        /*00d2*/ 	.byte	0x01
	.zero		1


	//----- nvinfo : EIATTR_INT_WARP_WIDE_INSTR_OFFSETS
	.align		4
        /*00d4*/ 	.byte	0x04, 0x31
        /*00d6*/ 	.short	(.L_42 - .L_41)


	//   ....[0]....
.L_41:
        /*00d8*/ 	.word	0x00001770


	//   ....[1]....
        /*00dc*/ 	.word	0x00001790


	//   ....[2]....
        /*00e0*/ 	.word	0x00001820


	//   ....[3]....
        /*00e4*/ 	.word	0x000019e0


	//   ....[4]....
        /*00e8*/ 	.word	0x000019f0


	//   ....[5]....
        /*00ec*/ 	.word	0x00001a50


	//   ....[6]....
        /*00f0*/ 	.word	0x00001a60


	//   ....[7]....
        /*00f4*/ 	.word	0x00001d30


	//   ....[8]....
        /*00f8*/ 	.word	0x00001d40


	//   ....[9]....
        /*00fc*/ 	.word	0x00001ec0


	//   ....[10]....
        /*0100*/ 	.word	0x00001ef0


	//   ....[11]....
        /*0104*/ 	.word	0x00001f20


	//   ....[12]....
        /*0108*/ 	.word	0x00001f40


	//   ....[13]....
        /*010c*/ 	.word	0x00002240


	//   ....[14]....
        /*0110*/ 	.word	0x00002250


	//   ....[15]....
        /*0114*/ 	.word	0x00002570


	//   ....[16]....
        /*0118*/ 	.word	0x00002580


	//   ....[17]....
        /*011c*/ 	.word	0x000028f0


	//   ....[18]....
        /*0120*/ 	.word	0x00002940


	//----- nvinfo : EIATTR_COOP_GROUP_MASK_REGIDS
	.align		4
.L_42:
        /*0124*/ 	.byte	0x04, 0x29
        /*0126*/ 	.short	(.L_44 - .L_43)


	//   ....[0]....
.L_43:
        /*0128*/ 	.word	0xffffffff


	//   ....[1]....
        /*012c*/ 	.word	0xffffffff


	//   ....[2]....
        /*0130*/ 	.word	0xffffffff


	//   ....[3]....
        /*0134*/ 	.word	0xffffffff


	//   ....[4]....
        /*0138*/ 	.word	0xffffffff


	//   ....[5]....
        /*013c*/ 	.word	0xffffffff


	//   ....[6]....
        /*0140*/ 	.word	0xffffffff


	//   ....[7]....
        /*0144*/ 	.word	0xffffffff


	//   ....[8]....
        /*0148*/ 	.word	0xffffffff


	//   ....[9]....
        /*014c*/ 	.word	0xffffffff


	//----- nvinfo : EIATTR_COOP_GROUP_INSTR_OFFSETS
	.align		4
.L_44:
        /*0150*/ 	.byte	0x04, 0x28
        /*0152*/ 	.short	(.L_46 - .L_45)


	//   ....[0]....
.L_45:
        /*0154*/ 	.word	0x00000050


	//   ....[1]....
        /*0158*/ 	.word	0x00000310


	//   ....[2]....
        /*015c*/ 	.word	0x00000500


	//   ....[3]....
        /*0160*/ 	.word	0x000009a0


	//   ....[4]....
        /*0164*/ 	.word	0x00000ae0


	//   ....[5]....
        /*0168*/ 	.word	0x00000fe0


	//   ....[6]....
        /*016c*/ 	.word	0x00001120


	//   ....[7]....
        /*0170*/ 	.word	0x00001610


	//   ....[8]....
        /*0174*/ 	.word	0x00002780


	//   ....[9]....
        /*0178*/ 	.word	0x000029f0


	//----- nvinfo : EIATTR_VRC_CTA_INIT_COUNT
	.align		4
.L_46:
        /*017c*/ 	.byte	0x02, 0x4a
        /*017e*/ 	.byte	0x80
	.zero		1


	//----- nvinfo : EIATTR_MBARRIER_INSTR_OFFSETS
	.align		4
        /*0180*/ 	.byte	0x04, 0x39
        /*0182*/ 	.short	(.L_48 - .L_47)


	//   ....[0]....
.L_47:
        /*0184*/ 	.word	0x00001840
        /*0188*/ 	.word	0x000000ff
        /*018c*/ 	.word	0x0000c000
        /*0190*/ 	.short	0x0100
        /*0192*/ 	.byte	0x08
	.zero		1


	//   ....[1]....
        /*0194*/ 	.word	0x00001850
        /*0198*/ 	.word	0x000000ff
        /*019c*/ 	.word	0x0000c010
        /*01a0*/ 	.short	0x0100
        /*01a2*/ 	.byte	0x08
	.zero		1


	//   ....[2]....
        /*01a4*/ 	.word	0x00001900
        /*01a8*/ 	.word	0x000000ff
        /*01ac*/ 	.word	0x0000c008
        /*01b0*/ 	.short	0x0100
        /*01b2*/ 	.byte	0x08
	.zero		1


	//   ....[3]....
        /*01b4*/ 	.word	0x00001910
        /*01b8*/ 	.word	0x000000ff
        /*01bc*/ 	.word	0x0000c018
        /*01c0*/ 	.short	0x0100
        /*01c2*/ 	.byte	0x08
	.zero		1


	//   ....[4]....
        /*01c4*/ 	.word	0x00001af0
        /*01c8*/ 	.word	0x000000ff
        /*01cc*/ 	.word	0x0000c000
        /*01d0*/ 	.short	0x010a
        /*01d2*/ 	.byte	0x08
	.zero		1


	//   ....[5]....
        /*01d4*/ 	.word	0x00001d90
        /*01d8*/ 	.word	0x000000ff
        /*01dc*/ 	.word	0x0000c010
        /*01e0*/ 	.short	0x010a
        /*01e2*/ 	.byte	0x08
	.zero		1


	//   ....[6]....
        /*01e4*/ 	.word	0x00001fc0
        /*01e8*/ 	.word	0x000000ff
        /*01ec*/ 	.word	0x0000c000
        /*01f0*/ 	.short	0x010a
        /*01f2*/ 	.byte	0x1c
	.zero		1


	//   ....[7]....
        /*01f4*/ 	.word	0x00002290
        /*01f8*/ 	.word	0x000000ff
        /*01fc*/ 	.word	0x0000c010
        /*0200*/ 	.short	0x010a
        /*0202*/ 	.byte	0x1c
	.zero		1


	//   ....[8]....
        /*0204*/ 	.word	0x00002370
        /*0208*/ 	.word	0x000000ff
        /*020c*/ 	.word	0x0000c000
        /*0210*/ 	.short	0x0108
        /*0212*/ 	.byte	0x08
	.zero		1


	//   ....[9]....
        /*0214*/ 	.word	0x00002380
        /*0218*/ 	.word	0x000000ff
        /*021c*/ 	.word	0x0000c010
        /*0220*/ 	.short	0x0108
        /*0222*/ 	.byte	0x08
	.zero		1


	//   ....[10]....
        /*0224*/ 	.word	0x000023d0
        /*0228*/ 	.word	0x000000ff
        /*022c*/ 	.word	0x0000c008
        /*0230*/ 	.short	0x0108
        /*0232*/ 	.byte	0x08
	.zero		1


	//   ....[11]....
        /*0234*/ 	.word	0x000023e0
        /*0238*/ 	.word	0x000000ff
        /*023c*/ 	.word	0x0000c018
        /*0240*/ 	.short	0x0108
        /*0242*/ 	.byte	0x08
	.zero		1


	//   ....[12]....
        /*0244*/ 	.word	0x00002a10
        /*0248*/ 	.word	0x000000ff
        /*024c*/ 	.word	0x0000c000
        /*0250*/ 	.short	0x010a
        /*0252*/ 	.byte	0x08
	.zero		1


	//   ....[13]....
        /*0254*/ 	.word	0x00002a40
        /*0258*/ 	.word	0x000000ff
        /*025c*/ 	.word	0x0000c010
        /*0260*/ 	.short	0x010a
        /*0262*/ 	.byte	0x08
	.zero		1


	//   ....[14]....
        /*0264*/ 	.word	0x00002a70
        /*0268*/ 	.word	0x000000ff
        /*026c*/ 	.word	0x0000c000
        /*0270*/ 	.short	0x010a
        /*0272*/ 	.byte	0x1c
	.zero		1


	//   ....[15]....
        /*0274*/ 	.word	0x00002aa0
        /*0278*/ 	.word	0x000000ff
        /*027c*/ 	.word	0x0000c010
        /*0280*/ 	.short	0x010a
        /*0282*/ 	.byte	0x1c
	.zero		1


	//----- nvinfo : EIATTR_NUM_MBARRIERS
	.align		4
.L_48:
        /*0284*/ 	.byte	0x03, 0x38
        /*0286*/ 	.short	0x0004


	//----- nvinfo : EIATTR_EXIT_INSTR_OFFSETS
	.align		4
        /*0288*/ 	.byte	0x04, 0x1c
        /*028a*/ 	.short	(.L_50 - .L_49)


	//   ....[0]....
.L_49:
        /*028c*/ 	.word	0x00002a00


	//----- nvinfo : EIATTR_REQNTID
	.align		4
.L_50:
        /*0290*/ 	.byte	0x04, 0x10
        /*0292*/ 	.short	(.L_52 - .L_51)
.L_51:
        /*0294*/ 	.word	0x00000100
        /*0298*/ 	.word	0x00000001
        /*029c*/ 	.word	0x00000001


	//----- nvinfo : EIATTR_CRS_STACK_SIZE
	.align		4
.L_52:
        /*02a0*/ 	.byte	0x04, 0x1e
        /*02a2*/ 	.short	(.L_54 - .L_53)
.L_53:
        /*02a4*/ 	.word	0x00000000


	//----- nvinfo : EIATTR_CBANK_PARAM_SIZE
	.align		4
.L_54:
        /*02a8*/ 	.byte	0x03, 0x19
        /*02aa*/ 	.short	0x0050


	//----- nvinfo : EIATTR_PARAM_CBANK
	.align		4
        /*02ac*/ 	.byte	0x04, 0x0a
        /*02ae*/ 	.short	(.L_56 - .L_55)
	.align		4
.L_55:
        /*02b0*/ 	.word	index@(.nv.constant0.gluon_tcgen05)
        /*02b4*/ 	.short	0x0380
        /*02b6*/ 	.short	0x0050


	//----- nvinfo : EIATTR_SW_WAR
	.align		4
.L_56:
        /*02b8*/ 	.byte	0x04, 0x36
        /*02ba*/ 	.short	(.L_58 - .L_57)
.L_57:
        /*02bc*/ 	.word	0x00000008
.L_58:


//--------------------- .nv.compat                --------------------------
	.section	.nv.compat,"",@"SHT_CUDA_COMPAT_INFO"
	.align	4
        /*0000*/ 	.byte	0x02, 0x02, 0x02, 0x00, 0x02, 0x05, 0x05, 0x00, 0x02, 0x03, 0x03, 0x00, 0x02, 0x06, 0x01, 0x00


//--------------------- .nv.callgraph             --------------------------
	.section	.nv.callgraph,"",@"SHT_CUDA_CALLGRAPH"
	.align	4
	.sectionentsize	8
	.align		4
        /*0000*/ 	.word	0x00000000
	.align		4
        /*0004*/ 	.word	0xffffffff
	.align		4
        /*0008*/ 	.word	0x00000000
	.align		4
        /*000c*/ 	.word	0xfffffffe
	.align		4
        /*0010*/ 	.word	0x00000000
	.align		4
        /*0014*/ 	.word	0xfffffffd
	.align		4
        /*0018*/ 	.word	0x00000000
	.align		4
        /*001c*/ 	.word	0xfffffffc


//--------------------- .text.gluon_tcgen05       --------------------------
	.section	.text.gluon_tcgen05,"ax",@progbits
	.align	128
        .global         gluon_tcgen05
        .type           gluon_tcgen05,@function
        .size           gluon_tcgen05,(.L_x_77 - gluon_tcgen05)
        .other          gluon_tcgen05,@"STO_CUDA_ENTRY STV_DEFAULT"
gluon_tcgen05:
.text.gluon_tcgen05:
[----:B------:R-:W1:Y:S01]  /*0000*/  LDC R1, c[0x0][0x37c] ;  /* 0x0000df00ff017b82 */ /* 0x000e620000000800 */
[----:B------:R-:W2:Y:S02]  /*0010*/  S2R R0, SR_TID.X ;  /* 0x0000000000007919 */ /* 0x000ea40000002100 */
[----:B--2---:R-:W-:-:S13]  /*0020*/  ISETP.GE.U32.AND P2, PT, R0, 0x20, PT ;  /* 0x000000200000780c */ /* 0x004fda0003f46070 */
[----:B------:R-:W-:Y:S05]  /*0030*/  @P2 BRA `(.L_x_0) ;  /* 0x0000000000b82947 */ /* 0x000fea0003800000 */
[----:B------:R-:W2:Y:S01]  /*0040*/  S2UR UR6, SR_CgaCtaId ;  /* 0x00000000000679c3 */ /* 0x000ea20000008800 */
[----:B------:R-:W-:Y:S01]  /*0050*/  NOP ;  /* 0x0000000000007918 */ /* 0x000fe20000000000 */
[----:B------:R-:W-:Y:S02]  /*0060*/  UMOV UR4, 0x40 ;  /* 0x0000004000047882 */ /* 0x000fe40000000000 */
[----:B--2---:R-:W-:-:S09]  /*0070*/  ULEA UR4, UR6, UR4, 0x18 ;  /* 0x0000000406047291 */ /* 0x004fd2000f8ec0ff */
[----:B------:R-:W2:Y:S01]  /*0080*/  LDS.U8 R2, [UR4] ;  /* 0x00000004ff027984 */ /* 0x000ea20008000000 */
[----:B------:R-:W-:Y:S02]  /*0090*/  UMOV UR4, 0x400 ;  /* 0x0000040000047882 */ /* 0x000fe40000000000 */
[----:B------:R-:W-:Y:S01]  /*00a0*/  ULEA UR4, UR6, UR4, 0x18 ;  /* 0x0000000406047291 */ /* 0x000fe2000f8ec0ff */
[----:B--2---:R-:W-:-:S13]  /*00b0*/  ISETP.NE.AND P0, PT, R2, RZ, PT ;  /* 0x000000ff0200720c */ /* 0x004fda0003f05270 */
[----:B------:R-:W-:Y:S05]  /*00c0*/  @P0 BRA `(.L_x_1) ;  /* 0x00000000007c0947 */ /* 0x000fea0003800000 */
[----:B------:R-:W-:-:S13]  /*00d0*/  ELECT P0, URZ, PT ;  /* 0x0000000000ff782f */ /* 0x000fda0003800000 */
[----:B------:R-:W-:Y:S05]  /*00e0*/  @!P0 BRA `(.L_x_2) ;  /* 0x0000000000848947 */ /* 0x000fea0003800000 */
[----:B------:R-:W-:Y:S01]  /*00f0*/  UMOV UR5, 0x4 ;  /* 0x0000000400057882 */ /* 0x000fe20000000000 */
[----:B------:R-:W-:Y:S02]  /*0100*/  IMAD.MOV.U32 R5, RZ, RZ, 0x1 ;  /* 0x00000001ff057424 */ /* 0x000fe400078e00ff */
[----:B------:R-:W-:Y:S02]  /*0110*/  IMAD.MOV.U32 R3, RZ, RZ, 0xf ;  /* 0x0000000fff037424 */ /* 0x000fe400078e00ff */
[----:B------:R-:W-:Y:S04]  /*0120*/  DEPBAR.LE SB2, 0x36 ;  /* 0x0000ad800000791a */ /* 0x000fe80000000000 */
[----:B------:R-:W2:Y:S02]  /*0130*/  UTCATOMSWS.FIND_AND_SET.ALIGN UP0, UR5, UR5 ;  /* 0x00000005000575e3 */ /* 0x000ea40008000800 */
[----:B--2---:R-:W-:-:S04]  /*0140*/  PLOP3.LUT P0, PT, PT, PT, UP0, 0x80, 0x8 ;  /* 0x000000000008781c */ /* 0x004fc80003f0f008 */
[----:B------:R-:W-:-:S04]  /*0150*/  SEL R2, RZ, 0xffffffff, !P0 ;  /* 0xffffffffff027807 */ /* 0x000fc80004000000 */
[----:B------:R-:W-:Y:S01]  /*0160*/  ISETP.NE.AND P0, PT, R2, RZ, PT ;  /* 0x000000ff0200720c */ /* 0x000fe20003f05270 */
[----:B------:R-:W-:-:S12]  /*0170*/  IMAD.U32 R2, RZ, RZ, UR5 ;  /* 0x00000005ff027e24 */ /* 0x000fd8000f8e00ff */
[----:B------:R-:W-:Y:S05]  /*0180*/  @P0 BRA `(.L_x_3) ;  /* 0x0000000000240947 */ /* 0x000fea0003800000 */
.L_x_4:
[----:B------:R-:W-:Y:S05]  /*0190*/  NANOSLEEP 0x64 ;  /* 0x000000640000795d */ /* 0x000fea0003800000 */
[----:B------:R-:W-:-:S05]  /*01a0*/  UMOV UR5, 0x4 ;  /* 0x0000000400057882 */ /* 0x000fca0000000000 */
[----:B------:R-:W-:Y:S04]  /*01b0*/  DEPBAR.LE SB2, 0x36 ;  /* 0x0000ad800000791a */ /* 0x000fe80000000000 */
[----:B------:R-:W2:Y:S02]  /*01c0*/  UTCATOMSWS.FIND_AND_SET.ALIGN UP0, UR5, UR5 ;  /* 0x00000005000575e3 */ /* 0x000ea40008000800 */
[----:B--2---:R-:W-:-:S04]  /*01d0*/  PLOP3.LUT P0, PT, PT, PT, UP0, 0x80, 0x8 ;  /* 0x000000000008781c */ /* 0x004fc80003f0f008 */
[----:B------:R-:W-:-:S04]  /*01e0*/  SEL R2, RZ, 0xffffffff, !P0 ;  /* 0xffffffffff027807 */ /* 0x000fc80004000000 */
[----:B------:R-:W-:Y:S01]  /*01f0*/  ISETP.NE.AND P0, PT, R2, RZ, PT ;  /* 0x000000ff0200720c */ /* 0x000fe20003f05270 */
[----:B------:R-:W-:-:S12]  /*0200*/  IMAD.U32 R2, RZ, RZ, UR5 ;  /* 0x00000005ff027e24 */ /* 0x000fd8000f8e00ff */
[----:B------:R-:W-:Y:S05]  /*0210*/  @!P0 BRA `(.L_x_4) ;  /* 0xfffffffc00dc8947 */ /* 0x000fea000383ffff */
.L_x_3:
[C---:B------:R-:W-:Y:S01]  /*0220*/  VIADD R4, R2.reuse, 0x10 ;  /* 0x0000001002047836 */ /* 0x040fe20000000000 */
[----:B------:R-:W-:Y:S01]  /*0230*/  UMOV UR5, 0x50 ;  /* 0x0000005000057882 */ /* 0x000fe20000000000 */
[----:B------:R-:W-:Y:S01]  /*0240*/  SHF.L.U32 R3, R3, R2, RZ ;  /* 0x0000000203037219 */ /* 0x000fe200000006ff */
[----:B------:R-:W-:Y:S01]  /*0250*/  ULEA UR5, UR6, UR5, 0x18 ;  /* 0x0000000506057291 */ /* 0x000fe2000f8ec0ff */
[----:B------:R-:W-:Y:S01]  /*0260*/  IMAD.SHL.U32 R2, R2, 0x20, RZ ;  /* 0x0000002002027824 */ /* 0x000fe200078e00ff */
[----:B------:R-:W-:-:S04]  /*0270*/  SHF.L.U32 R4, R5, R4, RZ ;  /* 0x0000000405047219 */ /* 0x000fc800000006ff */
[----:B------:R-:W-:-:S05]  /*0280*/  LOP3.LUT R3, R4, R3, RZ, 0xfc, !PT ;  /* 0x0000000304037212 */ /* 0x000fca00078efcff */
[----:B------:R2:W-:Y:S04]  /*0290*/  ATOMS.OR RZ, [UR5], R3 ;  /* 0x00000003ffff798c */ /* 0x0005e8000b000005 */
[----:B------:R2:W-:Y:S01]  /*02a0*/  STS [UR4], R2 ;  /* 0x00000002ff007988 */ /* 0x0005e20008000804 */
[----:B------:R-:W-:Y:S05]  /*02b0*/  BRA `(.L_x_2) ;  /* 0x0000000000107947 */ /* 0x000fea0003800000 */
.L_x_1:
[----:B------:R-:W-:Y:S01]  /*02c0*/  IMAD.MOV.U32 R3, RZ, RZ, -0x1 ;  /* 0xffffffffff037424 */ /* 0x000fe200078e00ff */
[----:B------:R-:W-:-:S04]  /*02d0*/  MOV R2, 0x300 ;  /* 0x0000030000027802 */ /* 0x000fc80000000f00 */
[----:B------:R2:W-:Y:S03]  /*02e0*/  STS [UR4], R3 ;  /* 0x00000003ff007988 */ /* 0x0005e60008000804 */
[----:B-12---:R-:W-:Y:S05]  /*02f0*/  CALL.REL.NOINC `($__internal_1_$__cuda_sm10x_tcgen05_guardrail_trap_phase_invalid_during_alloc) ;  /* 0x0000002800007944 */ /* 0x006fea0003c00000 */
.L_x_2:
[----:B------:R-:W-:Y:S05]  /*0300*/  WARPSYNC.ALL ;  /* 0x0000000000007948 */ /* 0x000fea0003800000 */
[----:B------:R-:W-:Y:S01]  /*0310*/  NOP ;  /* 0x0000000000007918 */ /* 0x000fe20000000000 */
.L_x_0:
[----:B------:R-:W3:Y:S08]  /*0320*/  S2UR UR4, SR_CgaCtaId ;  /* 0x00000000000479c3 */ /* 0x000ef00000008800 */
[----:B------:R-:W-:Y:S01]  /*0330*/  BAR.SYNC.DEFER_BLOCKING 0x0 ;  /* 0x0000000000007b1d */ /* 0x000fe20000010000 */
[----:B------:R-:W-:-:S05]  /*0340*/  LOP3.LUT R36, R0, 0xff, RZ, 0xc0, !PT ;  /* 0x000000ff00247812 */ /* 0x000fca00078ec0ff */
[----:B------:R-:W-:Y:S02]  /*0350*/  UMOV UR8, 0x400 ;  /* 0x0000040000087882 */ /* 0x000fe40000000000 */
[----:B--2---:R-:W2:Y:S08]  /*0360*/  LDC R3, c[0x0][0x398] ;  /* 0x0000e600ff037b82 */ /* 0x004eb00000000800 */
[----:B------:R-:W4:Y:S01]  /*0370*/  LDC R6, c[0x0][0x3a0] ;  /* 0x0000e800ff067b82 */ /* 0x000f220000000800 */
[----:B---3--:R-:W-:-:S07]  /*0380*/  ULEA UR8, UR4, UR8, 0x18 ;  /* 0x0000000804087291 */ /* 0x008fce000f8ec0ff */
[----:B------:R-:W3:Y:S02]  /*0390*/  S2UR UR19, SR_CTAID.Y ;  /* 0x00000000001379c3 */ /* 0x000ee40000002600 */
[----:B------:R-:W5:Y:S06]  /*03a0*/  LDS R4, [UR8] ;  /* 0x00000008ff047984 */ /* 0x000f6c0008000800 */
[----:B------:R-:W-:Y:S06]  /*03b0*/  BAR.SYNC.DEFER_BLOCKING 0x0 ;  /* 0x0000000000007b1d */ /* 0x000fec0000010000 */
[----:B------:R-:W-:Y:S05]  /*03c0*/  @P2 BRA `(.L_x_5) ;  /* 0x0000000000182947 */ /* 0x000fea0003800000 */
[----:B------:R-:W-:Y:S01]  /*03d0*/  ELECT P0, URZ, PT ;  /* 0x0000000000ff782f */ /* 0x000fe20003800000 */
[----:B------:R-:W-:Y:S01]  /*03e0*/  IMAD.MOV.U32 R2, RZ, RZ, 0x1 ;  /* 0x00000001ff027424 */ /* 0x000fe200078e00ff */
[----:B------:R-:W-:Y:S01]  /*03f0*/  UMOV UR5, 0x40 ;  /* 0x0000004000057882 */ /* 0x000fe20000000000 */
[----:B------:R-:W-:Y:S01]  /*0400*/  UVIRTCOUNT.DEALLOC.SMPOOL 0x80 ;  /* 0x000000800000784c */ /* 0x000fe20000000000 */
[----:B------:R-:W-:-:S09]  /*0410*/  ULEA UR5, UR4, UR5, 0x18 ;  /* 0x0000000504057291 */ /* 0x000fd2000f8ec0ff */
[----:B------:R5:W-:Y:S03]  /*0420*/  @P0 STS.U8 [UR5], R2 ;  /* 0x00000002ff000988 */ /* 0x000be60008000005 */
.L_x_5:
[----:B------:R-:W5:Y:S01]  /*0430*/  S2UR UR4, SR_CTAID.Z ;  /* 0x00000000000479c3 */ /* 0x000f620000002700 */
[----:B------:R-:W4:Y:S01]  /*0440*/  LDCU UR5, c[0x0][0x370] ;  /* 0x00006e00ff0577ac */ /* 0x000f220008000800 */
[C---:B------:R-:W-:Y:S01]  /*0450*/  ISETP.GE.U32.AND P0, PT, R36.reuse, 0x20, PT ;  /* 0x000000202400780c */ /* 0x040fe20003f06070 */
[----:B--2--5:R-:W-:Y:S01]  /*0460*/  VIADD R2, R3, 0xffffffff ;  /* 0xffffffff03027836 */ /* 0x024fe20000000000 */
[C---:B------:R-:W-:Y:S01]  /*0470*/  ISETP.NE.U32.AND P3, PT, R36.reuse, RZ, PT ;  /* 0x000000ff2400720c */ /* 0x040fe20003f65070 */
[----:B------:R-:W2:Y:S01]  /*0480*/  LDCU UR6, c[0x0][0x374] ;  /* 0x00006e80ff0677ac */ /* 0x000ea20008000800 */
[----:B------:R-:W-:Y:S01]  /*0490*/  LEA R12, R36, UR8, 0x2 ;  /* 0x00000008240c7c11 */ /* 0x000fe2000f8e10ff */
[----:B----4-:R-:W-:Y:S01]  /*04a0*/  VIADD R9, R6, 0xffffffff ;  /* 0xffffffff06097836 */ /* 0x010fe20000000000 */
[----:B------:R-:W4:Y:S01]  /*04b0*/  S2UR UR7, SR_CTAID.X ;  /* 0x00000000000779c3 */ /* 0x000f220000002500 */
[----:B------:R-:W5:Y:S01]  /*04c0*/  LDCU.64 UR20, c[0x0][0x3c0] ;  /* 0x00007800ff1477ac */ /* 0x000f620008000a00 */
[----:B------:R-:W-:Y:S01]  /*04d0*/  R2UR UR23, R4 ;  /* 0x00000000041772ca */ /* 0x000fe200000e0000 */
[----:B------:R-:W-:Y:S04]  /*04e0*/  BSSY.RECONVERGENT B0, `(.L_x_6) ;  /* 0x0000011000007945 */ /* 0x000fe80003800200 */
[----:B------:R3:W-:Y:S01]  /*04f0*/  @!P0 STS [R12], RZ ;  /* 0x000000ff0c008388 */ /* 0x0007e20000000800 */
[----:B------:R-:W-:-:S03]  /*0500*/  NOP ;  /* 0x0000000000007918 */ /* 0x000fc60000000000 */
[----:B------:R3:W-:Y:S02]  /*0510*/  @!P3 STS [UR8+0x24], R2 ;  /* 0x00002402ff00b988 */ /* 0x0007e40008000808 */
[----:B--23--:R-:W-:Y:S02]  /*0520*/  UIMAD UR4, UR4, UR6, UR19 ;  /* 0x00000006040472a4 */ /* 0x00cfe4000f8e0213 */
[----:B------:R2:W-:Y:S02]  /*0530*/  @!P3 STS [UR8+0x20], R9 ;  /* 0x00002009ff00b988 */ /* 0x0005e40008000808 */
[----:B----4-:R-:W-:-:S04]  /*0540*/  UIMAD UR4, UR4, UR5, UR7 ;  /* 0x00000005040472a4 */ /* 0x010fc8000f8e0207 */
[----:B------:R-:W-:-:S04]  /*0550*/  UIMAD UR4, UR4, 0x180, URZ ;  /* 0x00000180040478a4 */ /* 0x000fc8000f8e02ff */
[----:B-----5:R-:W-:-:S04]  /*0560*/  UIADD3 UR24, UP0, UPT, UR4, UR20, URZ ;  /* 0x0000001404187290 */ /* 0x020fc8000ff1e0ff */
[----:B------:R-:W-:Y:S01]  /*0570*/  ULEA.HI.X.SX32 UR25, UR4, UR21, 0x1, UP0 ;  /* 0x0000001504197291 */ /* 0x000fe200080f0eff */
[----:B--2---:R-:W-:Y:S11]  /*0580*/  @P3 BRA `(.L_x_7) ;  /* 0x0000000000183947 */ /* 0x004ff60003800000 */
[----:B------:R-:W2:Y:S01]  /*0590*/  LDS R3, [UR8+0x8] ;  /* 0x00000808ff037984 */ /* 0x000ea20008000800 */
[----:B------:R-:W3:Y:S01]  /*05a0*/  LDC.64 R10, c[0x0][0x380] ;  /* 0x0000e000ff0a7b82 */ /* 0x000ee20000000a00 */
[----:B------:R-:W-:Y:S02]  /*05b0*/  IMAD.MOV.U32 R4, RZ, RZ, 0x70 ;  /* 0x00000070ff047424 */ /* 0x000fe400078e00ff */
[----:B---3--:R3:W-:Y:S03]  /*05c0*/  STS.64 [UR8], R10 ;  /* 0x0000000aff007988 */ /* 0x0087e60008000a08 */
[----:B--2---:R-:W-:-:S05]  /*05d0*/  LOP3.LUT R3, R3, 0x10, R4, 0xd8, !PT ;  /* 0x0000001003037812 */ /* 0x004fca00078ed804 */
[----:B------:R3:W-:Y:S02]  /*05e0*/  STS [UR8+0x8], R3 ;  /* 0x00000803ff007988 */ /* 0x0007e40008000808 */
.L_x_7:
[----:B------:R-:W-:Y:S05]  /*05f0*/  BSYNC.RECONVERGENT B0 ;  /* 0x0000000000007941 */ /* 0x000fea0003800200 */
.L_x_6:
[----:B------:R-:W-:Y:S04]  /*0600*/  BSSY.RECONVERGENT B0, `(.L_x_8) ;  /* 0x000000a000007945 */ /* 0x000fe80003800200 */
[----:B------:R-:W-:Y:S05]  /*0610*/  @P3 BRA `(.L_x_9) ;  /* 0x0000000000203947 */ /* 0x000fea0003800000 */
[----:B---3--:R-:W2:Y:S01]  /*0620*/  LDS R3, [UR8+0x34] ;  /* 0x00003408ff037984 */ /* 0x008ea20008000800 */
[----:B------:R-:W-:Y:S02]  /*0630*/  IMAD.MOV.U32 R4, RZ, RZ, 0x3f000000 ;  /* 0x3f000000ff047424 */ /* 0x000fe400078e00ff */
[----:B------:R-:W-:Y:S01]  /*0640*/  @!P3 IMAD.MOV.U32 R5, RZ, RZ, 0x3f ;  /* 0x0000003fff05b424 */ /* 0x000fe200078e00ff */
[----:B------:R-:W3:Y:S02]  /*0650*/  @!P3 LDS R8, [UR8+0x38] ;  /* 0x00003808ff08b984 */ /* 0x000ee40008000800 */
[----:B--2---:R-:W-:Y:S02]  /*0660*/  LOP3.LUT R3, R3, 0xff000000, R4, 0xb8, !PT ;  /* 0xff00000003037812 */ /* 0x004fe400078eb804 */
[----:B---3--:R-:W-:-:S03]  /*0670*/  @!P3 LOP3.LUT R4, R8, 0xff, R5, 0xb8, !PT ;  /* 0x000000ff0804b812 */ /* 0x008fc600078eb805 */
[----:B------:R2:W-:Y:S04]  /*0680*/  STS [UR8+0x34], R3 ;  /* 0x00003403ff007988 */ /* 0x0005e80008000808 */
[----:B------:R2:W-:Y:S02]  /*0690*/  @!P3 STS [UR8+0x38], R4 ;  /* 0x00003804ff00b988 */ /* 0x0005e40008000808 */
.L_x_9:
[----:B------:R-:W-:Y:S05]  /*06a0*/  BSYNC.RECONVERGENT B0 ;  /* 0x0000000000007941 */ /* 0x000fea0003800200 */
.L_x_8:
[----:B------:R-:W-:Y:S04]  /*06b0*/  BSSY.RECONVERGENT B0, `(.L_x_10) ;  /* 0x000000e000007945 */ /* 0x000fe80003800200 */
[----:B------:R-:W-:Y:S05]  /*06c0*/  @P3 BRA `(.L_x_11) ;  /* 0x0000000000303947 */ /* 0x000fea0003800000 */
[----:B--2---:R-:W2:Y:S01]  /*06d0*/  LDS R4, [UR8+0x34] ;  /* 0x00003408ff047984 */ /* 0x004ea20008000800 */
[----:B---3--:R-:W3:Y:S03]  /*06e0*/  LDC.64 R10, c[0x0][0x3a8] ;  /* 0x0000ea00ff0a7b82 */ /* 0x008ee60000000a00 */
[----:B------:R-:W4:Y:S01]  /*06f0*/  LDS R3, [UR8+0x1c] ;  /* 0x00001c08ff037984 */ /* 0x000f220008000800 */
[C---:B---3--:R-:W-:Y:S01]  /*0700*/  SHF.L.U64.HI R8, R10.reuse, 0x1, R11 ;  /* 0x000000010a087819 */ /* 0x048fe2000001020b */
[----:B------:R-:W-:-:S03]  /*0710*/  IMAD.SHL.U32 R5, R10, 0x2, RZ ;  /* 0x000000020a057824 */ /* 0x000fc600078e00ff */
[--C-:B------:R-:W-:Y:S02]  /*0720*/  SHF.R.U32.HI R10, RZ, 0x4, R8.reuse ;  /* 0x00000004ff0a7819 */ /* 0x100fe40000011608 */
[----:B------:R-:W-:-:S05]  /*0730*/  SHF.R.U64 R5, R5, 0x4, R8 ;  /* 0x0000000405057819 */ /* 0x000fca0000001208 */
[----:B------:R5:W-:Y:S01]  /*0740*/  STS [UR8+0xc], R5 ;  /* 0x00000c05ff007988 */ /* 0x000be20008000808 */
[----:B--2---:R-:W-:Y:S02]  /*0750*/  LOP3.LUT R4, R4, 0x7, RZ, 0xb8, !PT ;  /* 0x0000000704047812 */ /* 0x004fe400078eb8ff */
[----:B----4-:R-:W-:-:S03]  /*0760*/  LOP3.LUT R3, R3, 0xf, R10, 0xb8, !PT ;  /* 0x0000000f03037812 */ /* 0x010fc600078eb80a */
[----:B------:R5:W-:Y:S04]  /*0770*/  STS [UR8+0x34], R4 ;  /* 0x00003404ff007988 */ /* 0x000be80008000808 */
[----:B------:R5:W-:Y:S02]  /*0780*/  STS [UR8+0x1c], R3 ;  /* 0x00001c03ff007988 */ /* 0x000be40008000808 */
.L_x_11:
[----:B------:R-:W-:Y:S05]  /*0790*/  BSYNC.RECONVERGENT B0 ;  /* 0x0000000000007941 */ /* 0x000fea0003800200 */
.L_x_10:
[----:B------:R-:W-:Y:S04]  /*07a0*/  BSSY.RECONVERGENT B1, `(.L_x_12) ;  /* 0x000001a000017945 */ /* 0x000fe80003800200 */
[----:B------:R-:W-:Y:S04]  /*07b0*/  BSSY.RELIABLE B0, `(.L_x_13) ;  /* 0x0000015000007945 */ /* 0x000fe80003800100 */
[----:B------:R-:W-:Y:S05]  /*07c0*/  @P3 BRA `(.L_x_14) ;  /* 0x0000000000203947 */ /* 0x000fea0003800000 */
[----:B--23-5:R-:W2:Y:S02]  /*07d0*/  LDS R3, [UR8+0x34] ;  /* 0x00003408ff037984 */ /* 0x02cea40008000800 */
[----:B--2---:R-:W-:-:S05]  /*07e0*/  LOP3.LUT R3, R3, 0x38, RZ, 0xb8, !PT ;  /* 0x0000003803037812 */ /* 0x004fca00078eb8ff */
[----:B------:R2:W-:Y:S01]  /*07f0*/  STS [UR8+0x34], R3 ;  /* 0x00003403ff007988 */ /* 0x0005e20008000808 */
[----:B------:R-:W-:Y:S05]  /*0800*/  @P3 BRA `(.L_x_15) ;  /* 0x0000000000203947 */ /* 0x000fea0003800000 */
[----:B--2---:R-:W2:Y:S01]  /*0810*/  LDS R3, [UR8+0x8] ;  /* 0x00000808ff037984 */ /* 0x004ea20008000800 */
[----:B------:R-:W-:-:S05]  /*0820*/  IMAD.MOV.U32 R4, RZ, RZ, 0x780 ;  /* 0x00000780ff047424 */ /* 0x000fca00078e00ff */
[----:B--2---:R-:W-:-:S05]  /*0830*/  LOP3.LUT R3, R3, 0x500, R4, 0xd8, !PT ;  /* 0x0000050003037812 */ /* 0x004fca00078ed804 */
[----:B------:R4:W-:Y:S02]  /*0840*/  STS [UR8+0x8], R3 ;  /* 0x00000803ff007988 */ /* 0x0009e40008000808 */
.L_x_14:
[----:B------:R-:W-:Y:S05]  /*0850*/  @P3 BRA `(.L_x_16) ;  /* 0x0000000000283947 */ /* 0x000fea0003800000 */
[----:B--2345:R-:W2:Y:S02]  /*0860*/  LDS R3, [UR8+0x8] ;  /* 0x00000808ff037984 */ /* 0x03cea40008000800 */
[----:B--2---:R-:W-:-:S05]  /*0870*/  LOP3.LUT R3, R3, 0x1800, RZ, 0xb8, !PT ;  /* 0x0000180003037812 */ /* 0x004fca00078eb8ff */
[----:B------:R3:W-:Y:S02]  /*0880*/  STS [UR8+0x8], R3 ;  /* 0x00000803ff007988 */ /* 0x0007e40008000808 */
.L_x_15:
[----:B------:R-:W-:Y:S05]  /*0890*/  @P3 BREAK.RELIABLE B0 ;  /* 0x0000000000003942 */ /* 0x000fea0003800100 */
[----:B------:R-:W-:Y:S05]  /*08a0*/  @P3 BRA `(.L_x_17) ;  /* 0x0000000000243947 */ /* 0x000fea0003800000 */
[----:B------:R-:W4:Y:S01]  /*08b0*/  LDS R4, [UR8+0x8] ;  /* 0x00000808ff047984 */ /* 0x000f220008000800 */
[----:B--23--:R-:W-:-:S05]  /*08c0*/  IMAD.MOV.U32 R3, RZ, RZ, 0x6000 ;  /* 0x00006000ff037424 */ /* 0x00cfca00078e00ff */
[----:B----4-:R-:W-:-:S04]  /*08d0*/  LOP3.LUT R3, R4, 0x6000, R3, 0xd8, !PT ;  /* 0x0000600004037812 */ /* 0x010fc800078ed803 */
[----:B------:R-:W-:-:S05]  /*08e0*/  LOP3.LUT R3, R3, 0x400000, RZ, 0xb8, !PT ;  /* 0x0040000003037812 */ /* 0x000fca00078eb8ff */
[----:B------:R2:W-:Y:S02]  /*08f0*/  STS [UR8+0x8], R3 ;  /* 0x00000803ff007988 */ /* 0x0005e40008000808 */
.L_x_16:
[----:B------:R-:W-:Y:S05]  /*0900*/  BSYNC.RELIABLE B0 ;  /* 0x0000000000007941 */ /* 0x000fea0003800100 */
.L_x_13:
[----:B--2345:R-:W2:Y:S02]  /*0910*/  @!P3 LDS R3, [UR8+0x8] ;  /* 0x00000808ff03b984 */ /* 0x03cea40008000800 */
[----:B--2---:R-:W-:-:S05]  /*0920*/  @!P3 LOP3.LUT R3, R3, 0x8000, RZ, 0xb8, !PT ;  /* 0x000080000303b812 */ /* 0x004fca00078eb8ff */
[----:B------:R4:W-:Y:S02]  /*0930*/  @!P3 STS [UR8+0x8], R3 ;  /* 0x00000803ff00b988 */ /* 0x0009e40008000808 */
.L_x_17:
[----:B------:R-:W-:Y:S05]  /*0940*/  BSYNC.RECONVERGENT B1 ;  /* 0x0000000000017941 */ /* 0x000fea0003800200 */
.L_x_12:
[----:B------:R-:W-:Y:S05]  /*0950*/  WARPSYNC.ALL ;  /* 0x0000000000007948 */ /* 0x000fea0003800000 */
[----:B------:R-:W-:Y:S01]  /*0960*/  NOP ;  /* 0x0000000000007918 */ /* 0x000fe20000000000 */
[----:B------:R-:W-:Y:S05]  /*0970*/  @P0 BRA `(.L_x_18) ;  /* 0x0000000000300947 */ /* 0x000fea0003800000 */
[----:B--234-:R-:W2:Y:S01]  /*0980*/  S2R R3, SR_LANEID ;  /* 0x0000000000037919 */ /* 0x01cea20000000000 */
[----:B------:R-:W-:Y:S05]  /*0990*/  WARPSYNC.ALL ;  /* 0x0000000000007948 */ /* 0x000fea0003800000 */
[----:B------:R-:W-:Y:S01]  /*09a0*/  NOP ;  /* 0x0000000000007918 */ /* 0x000fe20000000000 */
[----:B--2---:R-:W-:-:S05]  /*09b0*/  IMAD.SHL.U32 R3, R3, 0x4, RZ ;  /* 0x0000000403037824 */ /* 0x004fca00078e00ff */
[----:B------:R-:W2:Y:S01]  /*09c0*/  LDS R7, [R3+UR8] ;  /* 0x0000000803077984 */ /* 0x000ea20008000800 */
[----:B------:R-:W-:-:S05]  /*09d0*/  IADD3 R4, P1, PT, R3, UR24, RZ ;  /* 0x0000001803047c10 */ /* 0x000fca000ff3e0ff */
[----:B------:R-:W-:-:S05]  /*09e0*/  IMAD.X R5, RZ, RZ, UR25, P1 ;  /* 0x00000019ff057e24 */ /* 0x000fca00088e06ff */
[----:B--2---:R5:W2:Y:S01]  /*09f0*/  ATOMG.E.EXCH.STRONG.GPU PT, RZ, [R4], R7 ;  /* 0x0000000704ff73a8 */ /* 0x004aa200041ee100 */
[----:B------:R-:W-:-:S04]  /*0a00*/  DEPBAR {5,4,3,2,1,0} ;  /* 0x0000003f0000791a */ /* 0x000fc80000000000 */
[----:B------:R-:W3:Y:S02]  /*0a10*/  CCTL.E.C.LDCU.IV.DEEP [UR24] ;  /* 0x0000000018007540 */ /* 0x000ee40009c08000 */
[----:B---3--:R5:W-:Y:S01]  /*0a20*/  UTMACCTL.IV [UR24] ;  /* 0x00000000180079b9 */ /* 0x008be20008000000 */
[----:B------:R-:W-:Y:S01]  /*0a30*/  NOP ;  /* 0x0000000000007918 */ /* 0x000fe20000000000 */
.L_x_18:
[----:B------:R-:W-:Y:S05]  /*0a40*/  @P0 BRA `(.L_x_19) ;  /* 0x00000000000c0947 */ /* 0x000fea0003800000 */
[----:B------:R0:W-:Y:S01]  /*0a50*/  UTMACMDFLUSH ;  /* 0x00000000000079b7 */ /* 0x0001e20000000000 */
[----:B------:R-:W-:Y:S05]  /*0a60*/  @P0 BRA `(.L_x_19) ;  /* 0x0000000000040947 */ /* 0x000fea0003800000 */
[----:B------:R-:W-:-:S04]  /*0a70*/  DEPBAR.LE SB0, 0x0 ;  /* 0x000080000000791a */ /* 0x000fc80000000000 */
.L_x_19:
[----:B------:R-:W-:Y:S05]  /*0a80*/  WARPSYNC.ALL ;  /* 0x0000000000007948 */ /* 0x000fea0003800000 */
[----:B------:R-:W-:Y:S01]  /*0a90*/  NOP ;  /* 0x0000000000007918 */ /* 0x000fe20000000000 */
[----:B--2---:R-:W-:Y:S06]  /*0aa0*/  BAR.SYNC.DEFER_BLOCKING 0x0 ;  /* 0x0000000000007b1d */ /* 0x004fec0000010000 */
[----:B------:R-:W-:Y:S02]  /*0ab0*/  BSSY.RECONVERGENT B1, `(.L_x_20) ;  /* 0x000000b000017945 */ /* 0x000fe40003800200 */
[----:B------:R-:W-:Y:S06]  /*0ac0*/  BAR.SYNC.DEFER_BLOCKING 0x0 ;  /* 0x0000000000007b1d */ /* 0x000fec0000010000 */
[----:B------:R2:W-:Y:S01]  /*0ad0*/  @!P0 STS [R12], RZ ;  /* 0x000000ff0c008388 */ /* 0x0005e20000000800 */
[----:B------:R-:W-:Y:S01]  /*0ae0*/  NOP ;  /* 0x0000000000007918 */ /* 0x000fe20000000000 */
[----:B------:R-:W-:Y:S05]  /*0af0*/  @P3 BRA `(.L_x_21) ;  /* 0x0000000000183947 */ /* 0x000fea0003800000 */
[----:B---34-:R-:W3:Y:S01]  /*0b00*/  LDS R3, [UR8+0x8] ;  /* 0x00000808ff037984 */ /* 0x018ee20008000800 */
[----:B------:R-:W4:Y:S01]  /*0b10*/  LDC.64 R10, c[0x0][0x388] ;  /* 0x0000e200ff0a7b82 */ /* 0x000f220000000a00 */
[----:B-----5:R-:W-:Y:S02]  /*0b20*/  IMAD.MOV.U32 R4, RZ, RZ, 0x70 ;  /* 0x00000070ff047424 */ /* 0x020fe400078e00ff */
[----:B----4-:R4:W-:Y:S03]  /*0b30*/  STS.64 [UR8], R10 ;  /* 0x0000000aff007988 */ /* 0x0109e60008000a08 */
[----:B---3--:R-:W-:-:S05]  /*0b40*/  LOP3.LUT R3, R3, 0x10, R4, 0xd8, !PT ;  /* 0x0000001003037812 */ /* 0x008fca00078ed804 */
[----:B------:R4:W-:Y:S02]  /*0b50*/  STS [UR8+0x8], R3 ;  /* 0x00000803ff007988 */ /* 0x0009e40008000808 */
.L_x_21:
[----:B-----5:R-:W-:Y:S05]  /*0b60*/  BSYNC.RECONVERGENT B1 ;  /* 0x0000000000017941 */ /* 0x020fea0003800200 */
.L_x_20:
[----:B------:R-:W-:Y:S04]  /*0b70*/  BSSY.RECONVERGENT B2, `(.L_x_22) ;  /* 0x000000f000027945 */ /* 0x000fe80003800200 */
[----:B------:R-:W-:Y:S04]  /*0b80*/  BSSY.RELIABLE B1, `(.L_x_23) ;  /* 0x000000c000017945 */ /* 0x000fe80003800100 */
[----:B------:R-:W-:Y:S05]  /*0b90*/  @P3 BRA `(.L_x_24) ;  /* 0x0000000000283947 */ /* 0x000fea0003800000 */
[----:B---34-:R-:W3:Y:S01]  /*0ba0*/  LDS R3, [UR8+0x34] ;  /* 0x00003408ff037984 */ /* 0x018ee20008000800 */
[----:B------:R-:W-:Y:S01]  /*0bb0*/  IMAD.MOV.U32 R4, RZ, RZ, 0x3f000000 ;  /* 0x3f000000ff047424 */ /* 0x000fe200078e00ff */
[----:B------:R-:W-:Y:S05]  /*0bc0*/  @P3 BREAK.RELIABLE B1 ;  /* 0x0000000000013942 */ /* 0x000fea0003800100 */
[----:B---3--:R-:W-:-:S05]  /*0bd0*/  LOP3.LUT R3, R3, 0xff000000, R4, 0xb8, !PT ;  /* 0xff00000003037812 */ /* 0x008fca00078eb804 */
[----:B------:R3:W-:Y:S01]  /*0be0*/  STS [UR8+0x34], R3 ;  /* 0x00003403ff007988 */ /* 0x0007e20008000808 */
[----:B------:R-:W-:Y:S05]  /*0bf0*/  @P3 BRA `(.L_x_25) ;  /* 0x0000000000183947 */ /* 0x000fea0003800000 */
[----:B------:R-:W4:Y:S01]  /*0c00*/  LDS R4, [UR8+0x38] ;  /* 0x00003808ff047984 */ /* 0x000f220008000800 */
[----:B---3--:R-:W-:-:S05]  /*0c10*/  IMAD.MOV.U32 R3, RZ, RZ, 0x7f ;  /* 0x0000007fff037424 */ /* 0x008fca00078e00ff */
[----:B----4-:R-:W-:-:S05]  /*0c20*/  LOP3.LUT R3, R4, 0xff, R3, 0xb8, !PT ;  /* 0x000000ff04037812 */ /* 0x010fca00078eb803 */
[----:B------:R5:W-:Y:S02]  /*0c30*/  STS [UR8+0x38], R3 ;  /* 0x00003803ff007988 */ /* 0x000be40008000808 */
.L_x_24:
[----:B------:R-:W-:Y:S05]  /*0c40*/  BSYNC.RELIABLE B1 ;  /* 0x0000000000017941 */ /* 0x000fea0003800100 */
.L_x_23:
[----:B------:R2:W-:Y:S02]  /*0c50*/  @!P3 STS [UR8+0x20], R9 ;  /* 0x00002009ff00b988 */ /* 0x0005e40008000808 */
.L_x_25:
[----:B------:R-:W-:Y:S05]  /*0c60*/  BSYNC.RECONVERGENT B2 ;  /* 0x0000000000027941 */ /* 0x000fea0003800200 */
.L_x_22:
[----:B------:R-:W-:Y:S05]  /*0c70*/  WARPSYNC.ALL ;  /* 0x0000000000007948 */ /* 0x000fea0003800000 */
[----:B------:R-:W-:Y:S01]  /*0c80*/  NOP ;  /* 0x0000000000007918 */ /* 0x000fe20000000000 */
[----:B---345:R-:W3:Y:S01]  /*0c90*/  LDC R3, c[0x0][0x39c] ;  /* 0x0000e700ff037b82 */ /* 0x038ee20000000800 */
[----:B------:R-:W-:Y:S01]  /*0ca0*/  BSSY.RECONVERGENT B2, `(.L_x_26) ;  /* 0x0000010000027945 */ /* 0x000fe20003800200 */
[----:B---3--:R-:W-:-:S05]  /*0cb0*/  VIADD R3, R3, 0xffffffff ;  /* 0xffffffff03037836 */ /* 0x008fca0000000000 */
[----:B------:R3:W-:Y:S01]  /*0cc0*/  @!P3 STS [UR8+0x24], R3 ;  /* 0x00002403ff00b988 */ /* 0x0007e20008000808 */
[----:B------:R-:W-:Y:S05]  /*0cd0*/  @P3 BRA `(.L_x_27) ;  /* 0x0000000000303947 */ /* 0x000fea0003800000 */
[----:B------:R-:W4:Y:S01]  /*0ce0*/  LDS R5, [UR8+0x34] ;  /* 0x00003408ff057984 */ /* 0x000f220008000800 */
[----:B------:R-:W5:Y:S03]  /*0cf0*/  LDC.64 R10, c[0x0][0x3b0] ;  /* 0x0000ec00ff0a7b82 */ /* 0x000f660000000a00 */
[----:B------:R-:W2:Y:S01]  /*0d00*/  LDS R4, [UR8+0x1c] ;  /* 0x00001c08ff047984 */ /* 0x000ea20008000800 */
[C---:B-----5:R-:W-:Y:S01]  /*0d10*/  SHF.L.U64.HI R8, R10.reuse, 0x1, R11 ;  /* 0x000000010a087819 */ /* 0x060fe2000001020b */
[----:B------:R-:W-:-:S03]  /*0d20*/  IMAD.SHL.U32 R7, R10, 0x2, RZ ;  /* 0x000000020a077824 */ /* 0x000fc600078e00ff */
[--C-:B--2---:R-:W-:Y:S02]  /*0d30*/  SHF.R.U32.HI R9, RZ, 0x4, R8.reuse ;  /* 0x00000004ff097819 */ /* 0x104fe40000011608 */
[----:B------:R-:W-:-:S05]  /*0d40*/  SHF.R.U64 R7, R7, 0x4, R8 ;  /* 0x0000000407077819 */ /* 0x000fca0000001208 */
[----:B------:R5:W-:Y:S01]  /*0d50*/  STS [UR8+0xc], R7 ;  /* 0x00000c07ff007988 */ /* 0x000be20008000808 */
[----:B----4-:R-:W-:Y:S02]  /*0d60*/  LOP3.LUT R5, R5, 0x7, RZ, 0xb8, !PT ;  /* 0x0000000705057812 */ /* 0x010fe400078eb8ff */
[----:B------:R-:W-:-:S03]  /*0d70*/  LOP3.LUT R4, R4, 0xf, R9, 0xb8, !PT ;  /* 0x0000000f04047812 */ /* 0x000fc600078eb809 */
[----:B------:R5:W-:Y:S04]  /*0d80*/  STS [UR8+0x34], R5 ;  /* 0x00003405ff007988 */ /* 0x000be80008000808 */
[----:B------:R5:W-:Y:S02]  /*0d90*/  STS [UR8+0x1c], R4 ;  /* 0x00001c04ff007988 */ /* 0x000be40008000808 */
.L_x_27:
[----:B------:R-:W-:Y:S05]  /*0da0*/  BSYNC.RECONVERGENT B2 ;  /* 0x0000000000027941 */ /* 0x000fea0003800200 */
.L_x_26:
[----:B------:R-:W-:Y:S04]  /*0db0*/  BSSY.RECONVERGENT B3, `(.L_x_28) ;  /* 0x000001a000037945 */ /* 0x000fe80003800200 */
[----:B------:R-:W-:Y:S04]  /*0dc0*/  BSSY.RELIABLE B2, `(.L_x_29) ;  /* 0x0000015000027945 */ /* 0x000fe80003800100 */
[----:B------:R-:W-:Y:S05]  /*0dd0*/  @P3 BRA `(.L_x_30) ;  /* 0x0000000000203947 */ /* 0x000fea0003800000 */
[----:B-----5:R-:W4:Y:S02]  /*0de0*/  LDS R4, [UR8+0x34] ;  /* 0x00003408ff047984 */ /* 0x020f240008000800 */
[----:B----4-:R-:W-:-:S05]  /*0df0*/  LOP3.LUT R4, R4, 0x38, RZ, 0xb8, !PT ;  /* 0x0000003804047812 */ /* 0x010fca00078eb8ff */
[----:B------:R4:W-:Y:S01]  /*0e00*/  STS [UR8+0x34], R4 ;  /* 0x00003404ff007988 */ /* 0x0009e20008000808 */
[----:B------:R-:W-:Y:S05]  /*0e10*/  @P3 BRA `(.L_x_31) ;  /* 0x0000000000203947 */ /* 0x000fea0003800000 */
[----:B----4-:R-:W4:Y:S01]  /*0e20*/  LDS R4, [UR8+0x8] ;  /* 0x00000808ff047984 */ /* 0x010f220008000800 */
[----:B------:R-:W-:-:S05]  /*0e30*/  IMAD.MOV.U32 R5, RZ, RZ, 0x780 ;  /* 0x00000780ff057424 */ /* 0x000fca00078e00ff */
[----:B----4-:R-:W-:-:S05]  /*0e40*/  LOP3.LUT R4, R4, 0x500, R5, 0xd8, !PT ;  /* 0x0000050004047812 */ /* 0x010fca00078ed805 */
[----:B------:R4:W-:Y:S02]  /*0e50*/  STS [UR8+0x8], R4 ;  /* 0x00000804ff007988 */ /* 0x0009e40008000808 */
.L_x_30:
[----:B------:R-:W-:Y:S05]  /*0e60*/  @P3 BRA `(.L_x_32) ;  /* 0x0000000000283947 */ /* 0x000fea0003800000 */
[----:B----45:R-:W4:Y:S02]  /*0e70*/  LDS R4, [UR8+0x8] ;  /* 0x00000808ff047984 */ /* 0x030f240008000800 */
[----:B----4-:R-:W-:-:S05]  /*0e80*/  LOP3.LUT R4, R4, 0x1800, RZ, 0xb8, !PT ;  /* 0x0000180004047812 */ /* 0x010fca00078eb8ff */
[----:B------:R5:W-:Y:S02]  /*0e90*/  STS [UR8+0x8], R4 ;  /* 0x00000804ff007988 */ /* 0x000be40008000808 */
.L_x_31:
[----:B------:R-:W-:Y:S05]  /*0ea0*/  @P3 BREAK.RELIABLE B2 ;  /* 0x0000000000023942 */ /* 0x000fea0003800100 */
[----:B------:R-:W-:Y:S05]  /*0eb0*/  @P3 BRA `(.L_x_33) ;  /* 0x0000000000243947 */ /* 0x000fea0003800000 */
[----:B----45:R-:W4:Y:S01]  /*0ec0*/  LDS R4, [UR8+0x8] ;  /* 0x00000808ff047984 */ /* 0x030f220008000800 */
[----:B------:R-:W-:-:S05]  /*0ed0*/  IMAD.MOV.U32 R5, RZ, RZ, 0x6000 ;  /* 0x00006000ff057424 */ /* 0x000fca00078e00ff */
[----:B----4-:R-:W-:-:S04]  /*0ee0*/  LOP3.LUT R4, R4, 0x6000, R5, 0xd8, !PT ;  /* 0x0000600004047812 */ /* 0x010fc800078ed805 */
[----:B------:R-:W-:-:S05]  /*0ef0*/  LOP3.LUT R4, R4, 0x400000, RZ, 0xb8, !PT ;  /* 0x0040000004047812 */ /* 0x000fca00078eb8ff */
[----:B------:R4:W-:Y:S02]  /*0f00*/  STS [UR8+0x8], R4 ;  /* 0x00000804ff007988 */ /* 0x0009e40008000808 */
.L_x_32:
[----:B------:R-:W-:Y:S05]  /*0f10*/  BSYNC.RELIABLE B2 ;  /* 0x0000000000027941 */ /* 0x000fea0003800100 */
.L_x_29:
[----:B----45:R-:W4:Y:S02]  /*0f20*/  @!P3 LDS R4, [UR8+0x8] ;  /* 0x00000808ff04b984 */ /* 0x030f240008000800 */
[----:B----4-:R-:W-:-:S05]  /*0f30*/  @!P3 LOP3.LUT R4, R4, 0x8000, RZ, 0xb8, !PT ;  /* 0x000080000404b812 */ /* 0x010fca00078eb8ff */
[----:B------:R4:W-:Y:S02]  /*0f40*/  @!P3 STS [UR8+0x8], R4 ;  /* 0x00000804ff00b988 */ /* 0x0009e40008000808 */
.L_x_33:
[----:B------:R-:W-:Y:S05]  /*0f50*/  BSYNC.RECONVERGENT B3 ;  /* 0x0000000000037941 */ /* 0x000fea0003800200 */
.L_x_28:
[----:B------:R-:W-:Y:S05]  /*0f60*/  WARPSYNC.ALL ;  /* 0x0000000000007948 */ /* 0x000fea0003800000 */
[----:B------:R-:W-:Y:S01]  /*0f70*/  NOP ;  /* 0x0000000000007918 */ /* 0x000fe20000000000 */
[----:B------:R-:W-:-:S04]  /*0f80*/  UIADD3 UR5, UPT, UPT, UR4, 0x80, URZ ;  /* 0x0000008004057890 */ /* 0x000fc8000fffe0ff */
[----:B------:R-:W-:-:S04]  /*0f90*/  UIADD3 UR26, UP0, UPT, UR5, UR20, URZ ;  /* 0x00000014051a7290 */ /* 0x000fc8000ff1e0ff */
[----:B------:R-:W-:Y:S01]  /*0fa0*/  ULEA.HI.X.SX32 UR27, UR5, UR21, 0x1, UP0 ;  /* 0x00000015051b7291 */ /* 0x000fe200080f0eff */
[----:B------:R-:W-:Y:S11]  /*0fb0*/  @P0 BRA `(.L_x_34) ;  /* 0x0000000000300947 */ /* 0x000ff60003800000 */
[----:B----45:R-:W4:Y:S01]  /*0fc0*/  S2R R4, SR_LANEID ;  /* 0x0000000000047919 */ /* 0x030f220000000000 */
[----:B------:R-:W-:Y:S05]  /*0fd0*/  WARPSYNC.ALL ;  /* 0x0000000000007948 */ /* 0x000fea0003800000 */
[----:B------:R-:W-:Y:S01]  /*0fe0*/  NOP ;  /* 0x0000000000007918 */ /* 0x000fe20000000000 */
[----:B----4-:R-:W-:-:S05]  /*0ff0*/  IMAD.SHL.U32 R8, R4, 0x4, RZ ;  /* 0x0000000404087824 */ /* 0x010fca00078e00ff */
[----:B------:R-:W4:Y:S01]  /*1000*/  LDS R7, [R8+UR8] ;  /* 0x0000000808077984 */ /* 0x000f220008000800 */
[----:B------:R-:W-:-:S05]  /*1010*/  IADD3 R4, P1, PT, R8, UR26, RZ ;  /* 0x0000001a08047c10 */ /* 0x000fca000ff3e0ff */
[----:B------:R-:W-:-:S05]  /*1020*/  IMAD.X R5, RZ, RZ, UR27, P1 ;  /* 0x0000001bff057e24 */ /* 0x000fca00088e06ff */
[----:B----4-:R4:W5:Y:S01]  /*1030*/  ATOMG.E.EXCH.STRONG.GPU PT, RZ, [R4], R7 ;  /* 0x0000000704ff73a8 */ /* 0x01096200041ee100 */
[----:B------:R-:W-:-:S04]  /*1040*/  DEPBAR {5,4,3,2,1,0} ;  /* 0x0000003f0000791a */ /* 0x000fc80000000000 */
[----:B------:R-:W2:Y:S02]  /*1050*/  CCTL.E.C.LDCU.IV.DEEP [UR26] ;  /* 0x000000001a007540 */ /* 0x000ea40009c08000 */
[----:B--2---:R4:W-:Y:S01]  /*1060*/  UTMACCTL.IV [UR26] ;  /* 0x000000001a0079b9 */ /* 0x0049e20008000000 */
[----:B------:R-:W-:Y:S01]  /*1070*/  NOP ;  /* 0x0000000000007918 */ /* 0x000fe20000000000 */
.L_x_34:
[----:B------:R-:W-:Y:S05]  /*1080*/  @P0 BRA `(.L_x_35) ;  /* 0x00000000000c0947 */ /* 0x000fea0003800000 */
[----:B------:R0:W-:Y:S01]  /*1090*/  UTMACMDFLUSH ;  /* 0x00000000000079b7 */ /* 0x0001e20000000000 */
[----:B------:R-:W-:Y:S05]  /*10a0*/  @P0 BRA `(.L_x_35) ;  /* 0x0000000000040947 */ /* 0x000fea0003800000 */
[----:B------:R-:W-:-:S04]  /*10b0*/  DEPBAR.LE SB0, 0x0 ;  /* 0x000080000000791a */ /* 0x000fc80000000000 */
.L_x_35:
[----:B------:R-:W-:Y:S05]  /*10c0*/  WARPSYNC.ALL ;  /* 0x0000000000007948 */ /* 0x000fea0003800000 */
[----:B------:R-:W-:Y:S01]  /*10d0*/  NOP ;  /* 0x0000000000007918 */ /* 0x000fe20000000000 */
[----:B-----5:R-:W-:Y:S06]  /*10e0*/  BAR.SYNC.DEFER_BLOCKING 0x0 ;  /* 0x0000000000007b1d */ /* 0x020fec0000010000 */
[----:B------:R-:W-:Y:S02]  /*10f0*/  BSSY.RECONVERGENT B3, `(.L_x_36) ;  /* 0x000000b000037945 */ /* 0x000fe40003800200 */
[----:B------:R-:W-:Y:S06]  /*1100*/  BAR.SYNC.DEFER_BLOCKING 0x0 ;  /* 0x0000000000007b1d */ /* 0x000fec0000010000 */
[----:B------:R5:W-:Y:S01]  /*1110*/  @!P0 STS [R12], RZ ;  /* 0x000000ff0c008388 */ /* 0x000be20000000800 */
[----:B------:R-:W-:Y:S01]  /*1120*/  NOP ;  /* 0x0000000000007918 */ /* 0x000fe20000000000 */
[----:B------:R-:W-:Y:S05]  /*1130*/  @P3 BRA `(.L_x_37) ;  /* 0x0000000000183947 */ /* 0x000fea0003800000 */
[----:B----4-:R-:W4:Y:S01]  /*1140*/  LDS R4, [UR8+0x8] ;  /* 0x00000808ff047984 */ /* 0x010f220008000800 */
[----:B--2---:R-:W2:Y:S01]  /*1150*/  LDC.64 R8, c[0x0][0x390] ;  /* 0x0000e400ff087b82 */ /* 0x004ea20000000a00 */
[----:B------:R-:W-:Y:S02]  /*1160*/  IMAD.MOV.U32 R5, RZ, RZ, 0x70 ;  /* 0x00000070ff057424 */ /* 0x000fe400078e00ff */
[----:B--2---:R2:W-:Y:S03]  /*1170*/  STS.64 [UR8], R8 ;  /* 0x00000008ff007988 */ /* 0x0045e60008000a08 */
[----:B----4-:R-:W-:-:S05]  /*1180*/  LOP3.LUT R4, R4, 0x10, R5, 0xd8, !PT ;  /* 0x0000001004047812 */ /* 0x010fca00078ed805 */
[----:B------:R2:W-:Y:S02]  /*1190*/  STS [UR8+0x8], R4 ;  /* 0x00000804ff007988 */ /* 0x0005e40008000808 */
.L_x_37:
[----:B----4-:R-:W-:Y:S05]  /*11a0*/  BSYNC.RECONVERGENT B3 ;  /* 0x0000000000037941 */ /* 0x010fea0003800200 */
.L_x_36:
[----:B------:R-:W-:Y:S04]  /*11b0*/  BSSY.RECONVERGENT B4, `(.L_x_38) ;  /* 0x0000011000047945 */ /* 0x000fe80003800200 */
[----:B------:R-:W-:Y:S04]  /*11c0*/  BSSY.RELIABLE B3, `(.L_x_39) ;  /* 0x000000e000037945 */ /* 0x000fe80003800100 */
[----:B------:R-:W-:Y:S05]  /*11d0*/  @P3 BRA `(.L_x_40) ;  /* 0x0000000000243947 */ /* 0x000fea0003800000 */
[----:B--2---:R-:W2:Y:S01]  /*11e0*/  LDS R4, [UR8+0x34] ;  /* 0x00003408ff047984 */ /* 0x004ea20008000800 */
[----:B------:R-:W-:-:S05]  /*11f0*/  IMAD.MOV.U32 R5, RZ, RZ, 0x3f000000 ;  /* 0x3f000000ff057424 */ /* 0x000fca00078e00ff */
[----:B--2---:R-:W-:-:S05]  /*1200*/  LOP3.LUT R4, R4, 0xff000000, R5, 0xb8, !PT ;  /* 0xff00000004047812 */ /* 0x004fca00078eb805 */
[----:B------:R2:W-:Y:S01]  /*1210*/  STS [UR8+0x34], R4 ;  /* 0x00003404ff007988 */ /* 0x0005e20008000808 */
[----:B------:R-:W-:Y:S05]  /*1220*/  @P3 BRA `(.L_x_41) ;  /* 0x00000000001c3947 */ /* 0x000fea0003800000 */
[----:B--2---:R-:W2:Y:S01]  /*1230*/  LDS R4, [UR8+0x38] ;  /* 0x00003808ff047984 */ /* 0x004ea20008000800 */
[----:B------:R-:W-:-:S05]  /*1240*/  IMAD.MOV.U32 R5, RZ, RZ, 0x3f ;  /* 0x0000003fff057424 */ /* 0x000fca00078e00ff */
[----:B--2---:R-:W-:-:S05]  /*1250*/  LOP3.LUT R4, R4, 0xff, R5, 0xb8, !PT ;  /* 0x000000ff04047812 */ /* 0x004fca00078eb805 */
[----:B------:R4:W-:Y:S02]  /*1260*/  STS [UR8+0x38], R4 ;  /* 0x00003804ff007988 */ /* 0x0009e40008000808 */
.L_x_40:
[----:B------:R-:W-:Y:S05]  /*1270*/  @P3 BREAK.RELIABLE B3 ;  /* 0x0000000000033942 */ /* 0x000fea0003800100 */
[----:B------:R-:W-:Y:S05]  /*1280*/  @P3 BRA `(.L_x_42) ;  /* 0x00000000000c3947 */ /* 0x000fea0003800000 */
[----:B------:R2:W-:Y:S02]  /*1290*/  STS [UR8+0x20], R3 ;  /* 0x00002003ff007988 */ /* 0x0005e40008000808 */
.L_x_41:
[----:B------:R-:W-:Y:S05]  /*12a0*/  BSYNC.RELIABLE B3 ;  /* 0x0000000000037941 */ /* 0x000fea0003800100 */
.L_x_39:
[----:B------:R2:W-:Y:S02]  /*12b0*/  @!P3 STS [UR8+0x24], R2 ;  /* 0x00002402ff00b988 */ /* 0x0005e40008000808 */
.L_x_42:
[----:B------:R-:W-:Y:S05]  /*12c0*/  BSYNC.RECONVERGENT B4 ;  /* 0x0000000000047941 */ /* 0x000fea0003800200 */
.L_x_38:
[----:B------:R-:W-:Y:S05]  /*12d0*/  WARPSYNC.ALL ;  /* 0x0000000000007948 */ /* 0x000fea0003800000 */
[----:B------:R-:W-:Y:S01]  /*12e0*/  NOP ;  /* 0x0000000000007918 */ /* 0x000fe20000000000 */
[----:B------:R-:W-:Y:S04]  /*12f0*/  BSSY.RECONVERGENT B4, `(.L_x_43) ;  /* 0x000000e000047945 */ /* 0x000fe80003800200 */
[----:B------:R-:W-:Y:S05]  /*1300*/  @P3 BRA `(.L_x_44) ;  /* 0x0000000000303947 */ /* 0x000fea0003800000 */
[----:B--23--:R-:W2:Y:S01]  /*1310*/  LDS R3, [UR8+0x34] ;  /* 0x00003408ff037984 */ /* 0x00cea20008000800 */
[----:B----4-:R-:W3:Y:S03]  /*1320*/  LDC.64 R4, c[0x0][0x3b8] ;  /* 0x0000ee00ff047b82 */ /* 0x010ee60000000a00 */
        /* <DEDUP_REMOVED lines=10> */
.L_x_44:
[----:B------:R-:W-:Y:S05]  /*13d0*/  BSYNC.RECONVERGENT B4 ;  /* 0x0000000000047941 */ /* 0x000fea0003800200 */
.L_x_43:
[----:B------:R-:W-:Y:S04]  /*13e0*/  BSSY.RECONVERGENT B5, `(.L_x_45) ;  /* 0x000001a000057945 */ /* 0x000fe80003800200 */
[----:B------:R-:W-:Y:S04]  /*13f0*/  BSSY.RELIABLE B4, `(.L_x_46) ;  /* 0x0000015000047945 */ /* 0x000fe80003800100 */
[----:B------:R-:W-:Y:S05]  /*1400*/  @P3 BRA `(.L_x_47) ;  /* 0x0000000000203947 */ /* 0x000fea0003800000 */
[----:B--23--:R-:W2:Y:S02]  /*1410*/  LDS R2, [UR8+0x34] ;  /* 0x00003408ff027984 */ /* 0x00cea40008000800 */
[----:B--2---:R-:W-:-:S05]  /*1420*/  LOP3.LUT R2, R2, 0x38, RZ, 0xb8, !PT ;  /* 0x0000003802027812 */ /* 0x004fca00078eb8ff */
[----:B------:R2:W-:Y:S01]  /*1430*/  STS [UR8+0x34], R2 ;  /* 0x00003402ff007988 */ /* 0x0005e20008000808 */
[----:B------:R-:W-:Y:S05]  /*1440*/  @P3 BRA `(.L_x_48) ;  /* 0x0000000000203947 */ /* 0x000fea0003800000 */
[----:B--2---:R-:W2:Y:S01]  /*1450*/  LDS R2, [UR8+0x8] ;  /* 0x00000808ff027984 */ /* 0x004ea20008000800 */
[----:B------:R-:W-:-:S05]  /*1460*/  IMAD.MOV.U32 R3, RZ, RZ, 0x780 ;  /* 0x00000780ff037424 */ /* 0x000fca00078e00ff */
[----:B--2---:R-:W-:-:S05]  /*1470*/  LOP3.LUT R2, R2, 0x500, R3, 0xd8, !PT ;  /* 0x0000050002027812 */ /* 0x004fca00078ed803 */
[----:B------:R2:W-:Y:S02]  /*1480*/  STS [UR8+0x8], R2 ;  /* 0x00000802ff007988 */ /* 0x0005e40008000808 */
.L_x_47:
[----:B------:R-:W-:Y:S05]  /*1490*/  @P3 BRA `(.L_x_49) ;  /* 0x0000000000283947 */ /* 0x000fea0003800000 */
[----:B--23--:R-:W2:Y:S02]  /*14a0*/  LDS R2, [UR8+0x8] ;  /* 0x00000808ff027984 */ /* 0x00cea40008000800 */
[----:B--2---:R-:W-:-:S05]  /*14b0*/  LOP3.LUT R2, R2, 0x1800, RZ, 0xb8, !PT ;  /* 0x0000180002027812 */ /* 0x004fca00078eb8ff */
[----:B------:R3:W-:Y:S02]  /*14c0*/  STS [UR8+0x8], R2 ;  /* 0x00000802ff007988 */ /* 0x0007e40008000808 */
.L_x_48:
[----:B------:R-:W-:Y:S05]  /*14d0*/  @P3 BREAK.RELIABLE B4 ;  /* 0x0000000000043942 */ /* 0x000fea0003800100 */
[----:B------:R-:W-:Y:S05]  /*14e0*/  @P3 BRA `(.L_x_50) ;  /* 0x0000000000243947 */ /* 0x000fea0003800000 */
[----:B--23--:R-:W2:Y:S01]  /*14f0*/  LDS R2, [UR8+0x8] ;  /* 0x00000808ff027984 */ /* 0x00cea20008000800 */
[----:B------:R-:W-:-:S05]  /*1500*/  IMAD.MOV.U32 R3, RZ, RZ, 0x6000 ;  /* 0x00006000ff037424 */ /* 0x000fca00078e00ff */
[----:B--2---:R-:W-:-:S04]  /*1510*/  LOP3.LUT R2, R2, 0x6000, R3, 0xd8, !PT ;  /* 0x0000600002027812 */ /* 0x004fc800078ed803 */
[----:B------:R-:W-:-:S05]  /*1520*/  LOP3.LUT R2, R2, 0x400000, RZ, 0xb8, !PT ;  /* 0x0040000002027812 */ /* 0x000fca00078eb8ff */
[----:B------:R2:W-:Y:S02]  /*1530*/  STS [UR8+0x8], R2 ;  /* 0x00000802ff007988 */ /* 0x0005e40008000808 */
.L_x_49:
[----:B------:R-:W-:Y:S05]  /*1540*/  BSYNC.RELIABLE B4 ;  /* 0x0000000000047941 */ /* 0x000fea0003800100 */
.L_x_46:
[----:B--23--:R-:W2:Y:S02]  /*1550*/  @!P3 LDS R2, [UR8+0x8] ;  /* 0x00000808ff02b984 */ /* 0x00cea40008000800 */
[----:B--2---:R-:W-:-:S05]  /*1560*/  @!P3 LOP3.LUT R2, R2, 0x8000, RZ, 0xb8, !PT ;  /* 0x000080000202b812 */ /* 0x004fca00078eb8ff */
[----:B------:R2:W-:Y:S02]  /*1570*/  @!P3 STS [UR8+0x8], R2 ;  /* 0x00000802ff00b988 */ /* 0x0005e40008000808 */
.L_x_50:
[----:B------:R-:W-:Y:S05]  /*1580*/  BSYNC.RECONVERGENT B5 ;  /* 0x0000000000057941 */ /* 0x000fea0003800200 */
.L_x_45:
[----:B------:R-:W-:Y:S05]  /*1590*/  WARPSYNC.ALL ;  /* 0x0000000000007948 */ /* 0x000fea0003800000 */
[----:B------:R-:W-:Y:S01]  /*15a0*/  NOP ;  /* 0x0000000000007918 */ /* 0x000fe20000000000 */
[----:B------:R-:W-:-:S04]  /*15b0*/  UIADD3 UR4, UPT, UPT, UR4, 0x100, URZ ;  /* 0x0000010004047890 */ /* 0x000fc8000fffe0ff */
[----:B------:R-:W-:-:S04]  /*15c0*/  UIADD3 UR20, UP0, UPT, UR4, UR20, URZ ;  /* 0x0000001404147290 */ /* 0x000fc8000ff1e0ff */
[----:B------:R-:W-:Y:S01]  /*15d0*/  ULEA.HI.X.SX32 UR21, UR4, UR21, 0x1, UP0 ;  /* 0x0000001504157291 */ /* 0x000fe200080f0eff */
[----:B------:R-:W-:Y:S11]  /*15e0*/  @P0 BRA `(.L_x_51) ;  /* 0x0000000000300947 */ /* 0x000ff60003800000 */
[----:B--23--:R-:W2:Y:S01]  /*15f0*/  S2R R2, SR_LANEID ;  /* 0x0000000000027919 */ /* 0x00cea20000000000 */
[----:B------:R-:W-:Y:S05]  /*1600*/  WARPSYNC.ALL ;  /* 0x0000000000007948 */ /* 0x000fea0003800000 */
[----:B------:R-:W-:Y:S01]  /*1610*/  NOP ;  /* 0x0000000000007918 */ /* 0x000fe20000000000 */
[----:B--2-4-:R-:W-:-:S05]  /*1620*/  IMAD.SHL.U32 R4, R2, 0x4, RZ ;  /* 0x0000000402047824 */ /* 0x014fca00078e00ff */
[----:B------:R-:W2:Y:S01]  /*1630*/  LDS R5, [R4+UR8] ;  /* 0x0000000804057984 */ /* 0x000ea20008000800 */
[----:B------:R-:W-:-:S05]  /*1640*/  IADD3 R2, P1, PT, R4, UR20, RZ ;  /* 0x0000001404027c10 */ /* 0x000fca000ff3e0ff */
[----:B------:R-:W-:-:S05]  /*1650*/  IMAD.X R3, RZ, RZ, UR21, P1 ;  /* 0x00000015ff037e24 */ /* 0x000fca00088e06ff */
[----:B--2---:R2:W3:Y:S01]  /*1660*/  ATOMG.E.EXCH.STRONG.GPU PT, RZ, [R2], R5 ;  /* 0x0000000502ff73a8 */ /* 0x0044e200041ee100 */
[----:B------:R-:W-:-:S04]  /*1670*/  DEPBAR {5,4,3,2,1,0} ;  /* 0x0000003f0000791a */ /* 0x000fc80000000000 */
[----:B------:R-:W4:Y:S02]  /*1680*/  CCTL.E.C.LDCU.IV.DEEP [UR20] ;  /* 0x0000000014007540 */ /* 0x000f240009c08000 */
[----:B----4-:R2:W-:Y:S01]  /*1690*/  UTMACCTL.IV [UR20] ;  /* 0x00000000140079b9 */ /* 0x0105e20008000000 */
[----:B------:R-:W-:Y:S01]  /*16a0*/  NOP ;  /* 0x0000000000007918 */ /* 0x000fe20000000000 */
.L_x_51:
[----:B------:R-:W-:Y:S05]  /*16b0*/  @P0 BRA `(.L_x_52) ;  /* 0x00000000000c0947 */ /* 0x000fea0003800000 */
[----:B------:R0:W-:Y:S01]  /*16c0*/  UTMACMDFLUSH ;  /* 0x00000000000079b7 */ /* 0x0001e20000000000 */
[----:B------:R-:W-:Y:S05]  /*16d0*/  @P0 BRA `(.L_x_52) ;  /* 0x0000000000040947 */ /* 0x000fea0003800000 */
[----:B------:R-:W-:-:S04]  /*16e0*/  DEPBAR.LE SB0, 0x0 ;  /* 0x000080000000791a */ /* 0x000fc80000000000 */
.L_x_52:
[----:B------:R-:W-:Y:S05]  /*16f0*/  WARPSYNC.ALL ;  /* 0x0000000000007948 */ /* 0x000fea0003800000 */
[----:B------:R-:W-:Y:S01]  /*1700*/  NOP ;  /* 0x0000000000007918 */ /* 0x000fe20000000000 */
[----:B---3--:R-:W-:Y:S01]  /*1710*/  BAR.SYNC.DEFER_BLOCKING 0x0 ;  /* 0x0000000000007b1d */ /* 0x008fe20000010000 */
[----:B--2---:R-:W-:Y:S01]  /*1720*/  SHF.R.U32.HI R2, RZ, 0x5, R0 ;  /* 0x00000005ff027819 */ /* 0x004fe20000011600 */
[----:B------:R-:W-:Y:S01]  /*1730*/  UIADD3 UR12, UPT, UPT, UR8, 0xc010, URZ ;  /* 0x0000c010080c7890 */ /* 0x000fe2000fffe0ff */
[----:B------:R-:W-:Y:S01]  /*1740*/  ISETP.GE.AND P0, PT, R6, 0x1, PT ;  /* 0x000000010600780c */ /* 0x000fe20003f06270 */
[----:B------:R-:W-:Y:S01]  /*1750*/  USHF.L.U32 UR15, UR7, 0x6, URZ ;  /* 0x00000006070f7899 */ /* 0x000fe200080006ff */
[----:B------:R-:W-:Y:S01]  /*1760*/  R2UR UR22, R2 ;  /* 0x00000000021672ca */ /* 0x000fe200000e0000 */
[----:B------:R-:W-:Y:S01]  /*1770*/  VOTEU.ALL UP0, P3 ;  /* 0x0000000000ff7886 */ /* 0x000fe20001800000 */
[----:B------:R-:W-:Y:S01]  /*1780*/  UMOV UR4, 0x1 ;  /* 0x0000000100047882 */ /* 0x000fe20000000000 */
[----:B------:R-:W-:Y:S01]  /*1790*/  VOTEU.ALL UP1, P3 ;  /* 0x0000000000ff7886 */ /* 0x000fe20001820000 */
[----:B------:R-:W-:Y:S01]  /*17a0*/  USHF.L.U32 UR19, UR19, 0x7, URZ ;  /* 0x0000000713137899 */ /* 0x000fe200080006ff */
[----:B------:R-:W-:Y:S01]  /*17b0*/  BSSY.RECONVERGENT B5, `(.L_x_53) ;  /* 0x0000018000057945 */ /* 0x000fe20003800200 */
[----:B------:R-:W-:-:S04]  /*17c0*/  @!UP0 UIADD3 UR10, UPT, UPT, -UR4, 0x100000, URZ ;  /* 0x00100000040a8890 */ /* 0x000fc8000fffe1ff */
[----:B------:R-:W-:Y:S02]  /*17d0*/  @!UP0 USHF.L.U32 UR11, UR10, 0xb, URZ ;  /* 0x0000000b0a0b8899 */ /* 0x000fe400080006ff */
[----:B------:R-:W-:Y:S02]  /*17e0*/  @!UP0 USHF.L.U32 UR10, UR10, 0x1, URZ ;  /* 0x000000010a0a8899 */ /* 0x000fe400080006ff */
[----:B------:R-:W-:-:S04]  /*17f0*/  @!UP0 UIADD3 UR4, UPT, UPT, -UR4, 0x100000, URZ ;  /* 0x0010000004048890 */ /* 0x000fc8000fffe1ff */
[----:B------:R-:W-:Y:S02]  /*1800*/  @!UP0 USHF.L.U32 UR5, UR4, 0xb, URZ ;  /* 0x0000000b04058899 */ /* 0x000fe400080006ff */
[----:B------:R-:W-:Y:S01]  /*1810*/  @!UP0 USHF.L.U32 UR4, UR4, 0x1, URZ ;  /* 0x0000000104048899 */ /* 0x000fe200080006ff */
[----:B------:R-:W-:Y:S01]  /*1820*/  VOTEU.ALL UP0, P3 ;  /* 0x0000000000ff7886 */ /* 0x000fe20001800000 */
[----:B------:R-:W2:Y:S04]  /*1830*/  FENCE.VIEW.ASYNC.S ;  /* 0x00000000000073c6 */ /* 0x000ea80000000000 */
[----:B--2---:R2:W3:Y:S06]  /*1840*/  @!UP0 SYNCS.EXCH.64 URZ, [UR8+0xc000], UR10 ;  /* 0x00c0000a08ff85b2 */ /* 0x0044ec0008000100 */
[----:B------:R2:W3:Y:S02]  /*1850*/  @!UP1 SYNCS.EXCH.64 URZ, [UR8+0xc010], UR4 ;  /* 0x00c0100408ff95b2 */ /* 0x0004e40008000100 */
[----:B---3--:R-:W-:Y:S06]  /*1860*/  BAR.SYNC.DEFER_BLOCKING 0x0 ;  /* 0x0000000000007b1d */ /* 0x008fec0000010000 */
[----:B------:R-:W-:Y:S05]  /*1870*/  @P3 BRA `(.L_x_54) ;  /* 0x00000000002c3947 */ /* 0x000fea0003800000 */
[----:B--2---:R-:W-:Y:S02]  /*1880*/  UMOV UR4, 0x1 ;  /* 0x0000000100047882 */ /* 0x004fe40000000000 */
[----:B------:R-:W-:-:S04]  /*1890*/  UIADD3 UR10, UPT, UPT, -UR4, 0x100000, URZ ;  /* 0x00100000040a7890 */ /* 0x000fc8000fffe1ff */
[----:B------:R-:W-:Y:S02]  /*18a0*/  USHF.L.U32 UR11, UR10, 0xb, URZ ;  /* 0x0000000b0a0b7899 */ /* 0x000fe400080006ff */
[----:B------:R-:W-:Y:S02]  /*18b0*/  USHF.L.U32 UR10, UR10, 0x1, URZ ;  /* 0x000000010a0a7899 */ /* 0x000fe400080006ff */
[----:B------:R-:W-:-:S04]  /*18c0*/  UIADD3 UR4, UPT, UPT, -UR4, 0x100000, URZ ;  /* 0x0010000004047890 */ /* 0x000fc8000fffe1ff */
[----:B------:R-:W-:Y:S02]  /*18d0*/  USHF.L.U32 UR5, UR4, 0xb, URZ ;  /* 0x0000000b04057899 */ /* 0x000fe400080006ff */
[----:B------:R-:W-:Y:S01]  /*18e0*/  USHF.L.U32 UR4, UR4, 0x1, URZ ;  /* 0x0000000104047899 */ /* 0x000fe200080006ff */
[----:B------:R-:W2:Y:S03]  /*18f0*/  FENCE.VIEW.ASYNC.S ;  /* 0x00000000000073c6 */ /* 0x000ea60000000000 */
[----:B--2---:R3:W2:Y:S08]  /*1900*/  SYNCS.EXCH.64 URZ, [UR8+0xc008], UR10 ;  /* 0x00c0080a08ff75b2 */ /* 0x0046b00008000100 */
[----:B------:R3:W4:Y:S02]  /*1910*/  SYNCS.EXCH.64 URZ, [UR8+0xc018], UR4 ;  /* 0x00c0180408ff75b2 */ /* 0x0007240008000100 */
[----:B---3--:R-:W-:Y:S01]  /*1920*/  NOP ;  /* 0x0000000000007918 */ /* 0x008fe20000000000 */
.L_x_54:
[----:B--2---:R-:W-:Y:S05]  /*1930*/  BSYNC.RECONVERGENT B5 ;  /* 0x0000000000057941 */ /* 0x004fea0003800200 */
.L_x_53:
[----:B------:R-:W-:Y:S05]  /*1940*/  @!P0 BRA `(.L_x_55) ;  /* 0x0000000800788947 */ /* 0x000fea0003800000 */
[----:B----4-:R-:W-:Y:S01]  /*1950*/  BAR.SYNC.DEFER_BLOCKING 0x0 ;  /* 0x0000000000007b1d */ /* 0x010fe20000010000 */
[----:B------:R-:W-:Y:S01]  /*1960*/  ELECT P1, URZ, PT ;  /* 0x0000000000ff782f */ /* 0x000fe20003820000 */
[----:B------:R-:W-:Y:S01]  /*1970*/  @!P3 IMAD.MOV.U32 R2, RZ, RZ, 0x6000 ;  /* 0x00006000ff02b424 */ /* 0x000fe200078e00ff */
[----:B------:R-:W-:Y:S02]  /*1980*/  UIADD3 UR4, UPT, UPT, UR8, 0x8000, URZ ;  /* 0x0000800008047890 */ /* 0x000fe4000fffe0ff */
[----:B------:R-:W-:Y:S01]  /*1990*/  ISETP.LT.U32.AND P1, PT, R36, 0x20, P1 ;  /* 0x000000202400780c */ /* 0x000fe20000f21070 */
[----:B------:R-:W-:Y:S01]  /*19a0*/  UMOV UR7, UR15 ;  /* 0x0000000f00077c82 */ /* 0x000fe20008000000 */
[----:B------:R-:W-:Y:S01]  /*19b0*/  ELECT P0, URZ, PT ;  /* 0x0000000000ff782f */ /* 0x000fe20003800000 */
[----:B------:R-:W-:-:S03]  /*19c0*/  UMOV UR11, UR19 ;  /* 0x00000013000b7c82 */ /* 0x000fc60008000000 */
[----:B------:R-:W-:-:S07]  /*19d0*/  ISETP.LT.U32.AND P0, PT, R36, 0x20, P0 ;  /* 0x000000202400780c */ /* 0x000fce0000701070 */
[----:B------:R-:W-:Y:S01]  /*19e0*/  VOTEU.ANY UP0, P1 ;  /* 0x0000000000ff7886 */ /* 0x000fe20000800100 */
[----:B------:R-:W-:-:S04]  /*19f0*/  VOTEU.ANY UP2, P1 ;  /* 0x0000000000ff7886 */ /* 0x000fc80000840100 */
[----:B------:R-:W-:Y:S02]  /*1a00*/  @UP0 UIADD3 UR5, UPT, UPT, UR8, 0xc000, URZ ;  /* 0x0000c00008050890 */ /* 0x000fe4000fffe0ff */
[----:B------:R2:W-:Y:S01]  /*1a10*/  @!P3 SYNCS.ARRIVE.TRANS64 RZ, [UR8+0xc000], R2 ;  /* 0x00c00002ffffb9a7 */ /* 0x0005e20008000008 */
[----:B------:R-:W-:Y:S01]  /*1a20*/  @UP0 UMOV UR6, URZ ;  /* 0x000000ff00060c82 */ /* 0x000fe20008000000 */
[----:B------:R-:W-:Y:S01]  /*1a30*/  BAR.SYNC.DEFER_BLOCKING 0x0 ;  /* 0x0000000000007b1d */ /* 0x000fe20000010000 */
[----:B------:R-:W-:-:S05]  /*1a40*/  UISETP.NE.U32.AND UP0, UPT, UR22, URZ, UPT ;  /* 0x000000ff1600728c */ /* 0x000fca000bf05070 */
[----:B------:R-:W-:Y:S01]  /*1a50*/  VOTEU.ANY UP1, P0 ;  /* 0x0000000000ff7886 */ /* 0x000fe20000020100 */
[----:B------:R-:W-:-:S04]  /*1a60*/  VOTEU.ANY UP3, P0 ;  /* 0x0000000000ff7886 */ /* 0x000fc80000060100 */
[----:B------:R-:W-:Y:S01]  /*1a70*/  @UP1 UIADD3 UR9, UPT, UPT, UR8, 0xc000, URZ ;  /* 0x0000c00008091890 */ /* 0x000fe2000fffe0ff */
[----:B------:R-:W-:Y:S01]  /*1a80*/  @UP1 UMOV UR10, URZ ;  /* 0x000000ff000a1c82 */ /* 0x000fe20008000000 */
[----:B------:R2:W-:Y:S01]  /*1a90*/  @UP2 UTMALDG.2D [UR4], [UR24] ;  /* 0x00000004180025b4 */ /* 0x0005e20008008000 */
[----:B------:R3:W-:Y:S06]  /*1aa0*/  MEMBAR.ALL.CTA ;  /* 0x0000000000007992 */ /* 0x0007ec0000008000 */
[----:B---3--:R-:W3:Y:S02]  /*1ab0*/  FENCE.VIEW.ASYNC.S ;  /* 0x00000000000073c6 */ /* 0x008ee40000000000 */
[----:B---3--:R-:W-:Y:S06]  /*1ac0*/  BAR.SYNC.DEFER_BLOCKING 0x0 ;  /* 0x0000000000007b1d */ /* 0x008fec0000010000 */
[----:B------:R2:W-:Y:S02]  /*1ad0*/  @UP3 UTMALDG.2D [UR8], [UR26] ;  /* 0x000000081a0035b4 */ /* 0x0005e40008008000 */
[----:B------:R-:W-:Y:S06]  /*1ae0*/  BAR.SYNC.DEFER_BLOCKING 0x0 ;  /* 0x0000000000007b1d */ /* 0x000fec0000010000 */
[----:B------:R-:W3:Y:S02]  /*1af0*/  SYNCS.PHASECHK.TRANS64.TRYWAIT P0, [UR8+0xc000], RZ ;  /* 0x00c000ffff0075a7 */ /* 0x000ee40008001108 */
[----:B--23--:R-:W-:Y:S05]  /*1b00*/  @!P0 BRA `(.L_x_56) ;  /* 0x0000000c00c08947 */ /* 0x00cfea0003800000 */
.L_x_70:
[----:B------:R-:W-:Y:S05]  /*1b10*/  BRA.U UP0, `(.L_x_57) ;  /* 0x0000000100747547 */ /* 0x000fea000b800000 */
[----:B------:R-:W-:Y:S02]  /*1b20*/  USHF.R.U32.HI UR6, URZ, 0x4, UR4 ;  /* 0x00000004ff067899 */ /* 0x000fe40008011604 */
[----:B------:R-:W-:Y:S02]  /*1b30*/  USHF.R.U32.HI UR10, URZ, 0x4, UR8 ;  /* 0x00000004ff0a7899 */ /* 0x000fe40008011608 */
[----:B------:R-:W-:Y:S02]  /*1b40*/  USGXT.U32 UR6, UR6, 0xe ;  /* 0x0000000e0606789a */ /* 0x000fe40008000000 */
[----:B------:R-:W-:Y:S02]  /*1b50*/  USGXT.U32 UR10, UR10, 0xe ;  /* 0x0000000e0a0a789a */ /* 0x000fe40008000000 */
[----:B------:R-:W-:Y:S02]  /*1b60*/  UIADD3 UR34, UP0, UPT, UR6, 0x2, URZ ;  /* 0x0000000206227890 */ /* 0x000fe4000ff1e0ff */
[----:B------:R-:W-:Y:S01]  /*1b70*/  UIADD3 UR32, UP1, UPT, UR10, 0x2, URZ ;  /* 0x000000020a207890 */ /* 0x000fe2000ff3e0ff */
[----:B------:R-:W-:Y:S01]  /*1b80*/  UMOV UR4, URZ ;  /* 0x000000ff00047c82 */ /* 0x000fe20008000000 */
[----:B------:R-:W-:Y:S01]  /*1b90*/  UMOV UR5, URZ ;  /* 0x000000ff00057c82 */ /* 0x000fe20008000000 */
[----:B------:R-:W-:-:S02]  /*1ba0*/  UIADD3.X UR35, UPT, UPT, UR4, 0x40004040, URZ, UP0, !UPT ;  /* 0x4000404004237890 */ /* 0x000fc400087fe4ff */
[----:B------:R-:W-:Y:S02]  /*1bb0*/  UIADD3.X UR33, UPT, UPT, UR5, 0x40004040, URZ, UP1, !UPT ;  /* 0x4000404005217890 */ /* 0x000fe40008ffe4ff */
[----:B------:R-:W-:Y:S02]  /*1bc0*/  UIADD3.64 UR4, UPT, UPT, UR34, 0x2, URZ ;  /* 0x0000000222047897 */ /* 0x000fe4000fffe0ff */
[----:B------:R-:W-:Y:S02]  /*1bd0*/  UIADD3.64 UR16, UPT, UPT, UR32, 0x2, URZ ;  /* 0x0000000220107897 */ /* 0x000fe4000fffe0ff */
[----:B------:R-:W-:Y:S02]  /*1be0*/  UIADD3.64 UR28, UPT, UPT, UR34, 0x4, URZ ;  /* 0x00000004221c7897 */ /* 0x000fe4000fffe0ff */
[----:B------:R-:W-:Y:S01]  /*1bf0*/  UIADD3.64 UR30, UPT, UPT, UR32, 0x4, URZ ;  /* 0x00000004201e7897 */ /* 0x000fe2000fffe0ff */
[----:B------:R-:W-:Y:S01]  /*1c00*/  UMOV UR36, 0x0 ;  /* 0x0000000000247882 */ /* 0x000fe20000000000 */
[----:B------:R-:W-:Y:S01]  /*1c10*/  UMOV UR37, 0x4200490 ;  /* 0x0420049000257882 */ /* 0x000fe20000000000 */
[----:B------:R-:W-:Y:S01]  /*1c20*/  UMOV UR7, 0x40004040 ;  /* 0x4000404000077882 */ /* 0x000fe20000000000 */
[----:B------:R-:W-:Y:S01]  /*1c30*/  UMOV UR11, 0x40004040 ;  /* 0x40004040000b7882 */ /* 0x000fe20000000000 */
[----:B------:R-:W-:Y:S01]  /*1c40*/  UMOV UR38, 0x0 ;  /* 0x0000000000267882 */ /* 0x000fe20000000000 */
[----:B------:R-:W-:Y:S01]  /*1c50*/  UMOV UR39, 0x4200490 ;  /* 0x0420049000277882 */ /* 0x000fe20000000000 */
[----:B------:R-:W-:Y:S01]  /*1c60*/  UMOV UR40, 0x0 ;  /* 0x0000000000287882 */ /* 0x000fe20000000000 */
[----:B------:R-:W-:Y:S01]  /*1c70*/  UMOV UR41, 0x4200490 ;  /* 0x0420049000297882 */ /* 0x000fe20000000000 */
[----:B------:R2:W-:Y:S01]  /*1c80*/  UTCHMMA gdesc[UR6], gdesc[UR10], tmem[UR23], tmem[UR36], idesc[UR37], !UPT ;  /* 0x00ff240a060075ea */ /* 0x0005e2000f800017 */
[----:B------:R-:W-:Y:S01]  /*1c90*/  UMOV UR42, 0x0 ;  /* 0x00000000002a7882 */ /* 0x000fe20000000000 */
[----:B------:R-:W-:Y:S01]  /*1ca0*/  UMOV UR43, 0x4200490 ;  /* 0x04200490002b7882 */ /* 0x000fe20000000000 */
[----:B------:R2:W-:Y:S01]  /*1cb0*/  UTCHMMA gdesc[UR34], gdesc[UR32], tmem[UR23], tmem[UR38], idesc[UR39], UPT ;  /* 0x00ff2620220075ea */ /* 0x0005e2000b800017 */
[----:B------:R2:W-:Y:S01]  /*1cc0*/  UTCHMMA gdesc[UR4], gdesc[UR16], tmem[UR23], tmem[UR40], idesc[UR41], UPT ;  /* 0x00ff2810040075ea */ /* 0x0005e2000b800017 */
[----:B------:R2:W-:Y:S01]  /*1cd0*/  UTCHMMA gdesc[UR28], gdesc[UR30], tmem[UR23], tmem[UR42], idesc[UR43], UPT ;  /* 0x00ff2a1e1c0075ea */ /* 0x0005e2000b800017 */
[----:B------:R-:W-:Y:S01]  /*1ce0*/  NOP ;  /* 0x0000000000007918 */ /* 0x000fe20000000000 */
.L_x_57:
[----:B------:R-:W-:Y:S01]  /*1cf0*/  ELECT P0, URZ, PT ;  /* 0x0000000000ff782f */ /* 0x000fe20003800000 */
[----:B--2---:R-:W-:Y:S01]  /*1d00*/  UMOV UR4, UR12 ;  /* 0x0000000c00047c82 */ /* 0x004fe20008000000 */
[----:B------:R-:W-:Y:S02]  /*1d10*/  UMOV UR5, URZ ;  /* 0x000000ff00057c82 */ /* 0x000fe40008000000 */
[----:B------:R-:W-:-:S13]  /*1d20*/  ISETP.LT.U32.AND P0, PT, R36, 0x20, P0 ;  /* 0x000000202400780c */ /* 0x000fda0000701070 */
[----:B------:R-:W-:Y:S01]  /*1d30*/  VOTEU.ANY UP0, P0 ;  /* 0x0000000000ff7886 */ /* 0x000fe20000000100 */
[----:B------:R-:W-:Y:S01]  /*1d40*/  VOTEU.ANY UP1, P0 ;  /* 0x0000000000ff7886 */ /* 0x000fe20000020100 */
[----:B------:R-:W-:-:S03]  /*1d50*/  ISETP.GE.U32.AND P0, PT, R6, 0x41, PT ;  /* 0x000000410600780c */ /* 0x000fc60003f06070 */
[----:B------:R-:W-:Y:S02]  /*1d60*/  @UP0 UMOV UR4, UR4 ;  /* 0x0000000400040c82 */ /* 0x000fe40008000000 */
[----:B------:R2:W-:Y:S01]  /*1d70*/  @UP1 UTCBAR [UR4], URZ ;  /* 0x000000ff040013e9 */ /* 0x0005e200080000ff */
[----:B------:R-:W-:Y:S06]  /*1d80*/  BAR.SYNC.DEFER_BLOCKING 0x0 ;  /* 0x0000000000007b1d */ /* 0x000fec0000010000 */
[----:B------:R-:W3:Y:S02]  /*1d90*/  SYNCS.PHASECHK.TRANS64.TRYWAIT P1, [UR8+0xc010], RZ ;  /* 0x00c010ffff0075a7 */ /* 0x000ee40008021108 */
[----:B--23--:R-:W-:Y:S05]  /*1da0*/  @!P1 BRA `(.L_x_58) ;  /* 0x0000000c00249947 */ /* 0x00cfea0003800000 */
.L_x_71:
[----:B------:R-:W-:Y:S01]  /*1db0*/  UMOV UR4, URZ ;  /* 0x000000ff00047c82 */ /* 0x000fe20008000000 */
[----:B------:R-:W-:Y:S05]  /*1dc0*/  @!P0 BRA `(.L_x_55) ;  /* 0x0000000400588947 */ /* 0x000fea0003800000 */
[----:B------:R-:W2:Y:S01]  /*1dd0*/  LDCU UR29, c[0x0][0x3a0] ;  /* 0x00007400ff1d77ac */ /* 0x000ea20008000800 */
[----:B------:R-:W-:Y:S01]  /*1de0*/  UMOV UR9, 0x1 ;  /* 0x0000000100097882 */ /* 0x000fe20000000000 */
[----:B------:R-:W-:-:S05]  /*1df0*/  UMOV UR14, 0x40 ;  /* 0x00000040000e7882 */ /* 0x000fca0000000000 */
.L_x_62:
[----:B------:R-:W-:Y:S01]  /*1e00*/  BAR.SYNC.DEFER_BLOCKING 0x0 ;  /* 0x0000000000007b1d */ /* 0x000fe20000010000 */
[----:B------:R-:W-:Y:S01]  /*1e10*/  ULEA UR28, UR9, UR8, 0x3 ;  /* 0x00000008091c7291 */ /* 0x000fe2000f8e18ff */
[----:B------:R-:W-:Y:S01]  /*1e20*/  @!P3 IMAD.MOV.U32 R2, RZ, RZ, 0x6000 ;  /* 0x00006000ff02b424 */ /* 0x000fe200078e00ff */
[----:B------:R-:W-:Y:S01]  /*1e30*/  ELECT P1, URZ, PT ;  /* 0x0000000000ff782f */ /* 0x000fe20003820000 */
[----:B------:R-:W-:-:S03]  /*1e40*/  ULEA UR12, UR9, UR8, 0xd ;  /* 0x00000008090c7291 */ /* 0x000fc6000f8e68ff */
[----:B------:R-:W-:Y:S02]  /*1e50*/  ISETP.LT.U32.AND P1, PT, R36, 0x20, P1 ;  /* 0x000000202400780c */ /* 0x000fe40000f21070 */
[----:B------:R-:W-:Y:S01]  /*1e60*/  ELECT P0, URZ, PT ;  /* 0x0000000000ff782f */ /* 0x000fe20003800000 */
[----:B------:R-:W-:-:S03]  /*1e70*/  UIADD3 UR12, UPT, UPT, UR12, 0x8000, URZ ;  /* 0x000080000c0c7890 */ /* 0x000fc6000fffe0ff */
[----:B------:R-:W-:Y:S01]  /*1e80*/  ISETP.LT.U32.AND P0, PT, R36, 0x20, P0 ;  /* 0x000000202400780c */ /* 0x000fe20000701070 */
[----:B------:R-:W-:Y:S01]  /*1e90*/  ULEA UR16, UR9, UR8, 0xe ;  /* 0x0000000809107291 */ /* 0x000fe2000f8e70ff */
[----:B------:R-:W-:Y:S01]  /*1ea0*/  UMOV UR18, UR14 ;  /* 0x0000000e00127c82 */ /* 0x000fe20008000000 */
[----:B------:R-:W-:-:S04]  /*1eb0*/  USHF.L.U32 UR5, UR4, 0x1f, URZ ;  /* 0x0000001f04057899 */ /* 0x000fc800080006ff */
[----:B------:R-:W-:Y:S01]  /*1ec0*/  VOTEU.ANY UP0, P1 ;  /* 0x0000000000ff7886 */ /* 0x000fe20000800100 */
[----:B------:R3:W-:Y:S04]  /*1ed0*/  @!P3 SYNCS.ARRIVE.TRANS64 RZ, [UR28+0xc000], R2 ;  /* 0x00c00002ffffb9a7 */ /* 0x0007e8000800001c */
[----:B------:R-:W-:Y:S01]  /*1ee0*/  @UP0 UIADD3 UR13, UPT, UPT, UR28, 0xc000, URZ ;  /* 0x0000c0001c0d0890 */ /* 0x000fe2000fffe0ff */
[----:B------:R-:W-:Y:S01]  /*1ef0*/  VOTEU.ANY UP0, P1 ;  /* 0x0000000000ff7886 */ /* 0x000fe20000800100 */
[----:B------:R-:W-:Y:S01]  /*1f00*/  BAR.SYNC.DEFER_BLOCKING 0x0 ;  /* 0x0000000000007b1d */ /* 0x000fe20000010000 */
[----:B---3--:R-:W-:-:S05]  /*1f10*/  IMAD.U32 R2, RZ, RZ, UR5 ;  /* 0x00000005ff027e24 */ /* 0x008fca000f8e00ff */
[----:B------:R-:W-:-:S05]  /*1f20*/  VOTEU.ANY UP1, P0 ;  /* 0x0000000000ff7886 */ /* 0x000fca0000020100 */
[----:B------:R-:W-:Y:S01]  /*1f30*/  @UP1 UIADD3 UR17, UPT, UPT, UR28, 0xc000, URZ ;  /* 0x0000c0001c111890 */ /* 0x000fe2000fffe0ff */
[----:B------:R-:W-:Y:S01]  /*1f40*/  VOTEU.ANY UP1, P0 ;  /* 0x0000000000ff7886 */ /* 0x000fe20000020100 */
[----:B------:R3:W-:Y:S01]  /*1f50*/  @UP0 UTMALDG.2D [UR12], [UR24] ;  /* 0x0000000c180005b4 */ /* 0x0007e20008008000 */
[----:B------:R-:W-:Y:S01]  /*1f60*/  UISETP.NE.U32.AND UP0, UPT, UR22, URZ, UPT ;  /* 0x000000ff1600728c */ /* 0x000fe2000bf05070 */
[----:B------:R4:W-:Y:S06]  /*1f70*/  MEMBAR.ALL.CTA ;  /* 0x0000000000007992 */ /* 0x0009ec0000008000 */
[----:B----4-:R-:W4:Y:S02]  /*1f80*/  FENCE.VIEW.ASYNC.S ;  /* 0x00000000000073c6 */ /* 0x010f240000000000 */
[----:B----4-:R-:W-:Y:S06]  /*1f90*/  BAR.SYNC.DEFER_BLOCKING 0x0 ;  /* 0x0000000000007b1d */ /* 0x010fec0000010000 */
[----:B------:R3:W-:Y:S02]  /*1fa0*/  @UP1 UTMALDG.2D [UR16], [UR26] ;  /* 0x000000101a0015b4 */ /* 0x0007e40008008000 */
[----:B------:R-:W-:Y:S06]  /*1fb0*/  BAR.SYNC.DEFER_BLOCKING 0x0 ;  /* 0x0000000000007b1d */ /* 0x000fec0000010000 */
[----:B------:R-:W4:Y:S02]  /*1fc0*/  SYNCS.PHASECHK.TRANS64.TRYWAIT P0, [UR28+0xc000], R2 ;  /* 0x00c00002ff0075a7 */ /* 0x000f24000800111c */
[----:B---34-:R-:W-:Y:S05]  /*1fd0*/  @!P0 BRA `(.L_x_59) ;  /* 0x0000000800a48947 */ /* 0x018fea0003800000 */
.L_x_72:
        /* <DEDUP_REMOVED lines=11> */
[----:B------:R-:W-:Y:S02]  /*2090*/  UIADD3 UR6, UP0, UPT, UR16, 0x2, URZ ;  /* 0x0000000210067890 */ /* 0x000fe4000ff1e0ff */
[----:B------:R-:W-:Y:S02]  /*20a0*/  UIADD3 UR32, UP1, UPT, UR30, 0x2, URZ ;  /* 0x000000021e207890 */ /* 0x000fe4000ff3e0ff */
[----:B------:R-:W-:Y:S02]  /*20b0*/  UIADD3 UR34, UP2, UPT, UR16, 0x4, URZ ;  /* 0x0000000410227890 */ /* 0x000fe4000ff5e0ff */
[----:B------:R-:W-:Y:S02]  /*20c0*/  UIADD3 UR36, UP3, UPT, UR30, 0x4, URZ ;  /* 0x000000041e247890 */ /* 0x000fe4000ff7e0ff */
[----:B------:R-:W-:-:S02]  /*20d0*/  UIADD3.X UR7, UPT, UPT, UR17, URZ, URZ, UP0, !UPT ;  /* 0x000000ff11077290 */ /* 0x000fc400087fe4ff */
[----:B------:R-:W-:Y:S02]  /*20e0*/  UIADD3.X UR33, UPT, UPT, UR31, URZ, URZ, UP1, !UPT ;  /* 0x000000ff1f217290 */ /* 0x000fe40008ffe4ff */
[----:B------:R-:W-:Y:S02]  /*20f0*/  UIADD3.X UR35, UPT, UPT, UR17, URZ, URZ, UP2, !UPT ;  /* 0x000000ff11237290 */ /* 0x000fe400097fe4ff */
[----:B------:R-:W-:Y:S01]  /*2100*/  UIADD3.X UR37, UPT, UPT, UR31, URZ, URZ, UP3, !UPT ;  /* 0x000000ff1f257290 */ /* 0x000fe20009ffe4ff */
        /* <DEDUP_REMOVED lines=8> */
[----:B------:R3:W-:Y:S01]  /*2190*/  UTCHMMA gdesc[UR10], gdesc[UR12], tmem[UR23], tmem[UR38], idesc[UR39], UPT ;  /* 0x00ff260c0a0075ea */ /* 0x0007e2000b800017 */
[----:B------:R-:W-:Y:S01]  /*21a0*/  UMOV UR44, 0x0 ;  /* 0x00000000002c7882 */ /* 0x000fe20000000000 */
[----:B------:R-:W-:Y:S01]  /*21b0*/  UMOV UR45, 0x4200490 ;  /* 0x04200490002d7882 */ /* 0x000fe20000000000 */
[----:B------:R3:W-:Y:S01]  /*21c0*/  UTCHMMA gdesc[UR16], gdesc[UR30], tmem[UR23], tmem[UR40], idesc[UR41], UPT ;  /* 0x00ff281e100075ea */ /* 0x0007e2000b800017 */
[----:B------:R3:W-:Y:S01]  /*21d0*/  UTCHMMA gdesc[UR6], gdesc[UR32], tmem[UR23], tmem[UR42], idesc[UR43], UPT ;  /* 0x00ff2a20060075ea */ /* 0x0007e2000b800017 */
[----:B------:R3:W-:Y:S01]  /*21e0*/  UTCHMMA gdesc[UR34], gdesc[UR36], tmem[UR23], tmem[UR44], idesc[UR45], UPT ;  /* 0x00ff2c24220075ea */ /* 0x0007e2000b800017 */
[----:B------:R-:W-:Y:S01]  /*21f0*/  NOP ;  /* 0x0000000000007918 */ /* 0x000fe20000000000 */
.L_x_60:
[----:B------:R-:W-:Y:S01]  /*2200*/  ELECT P0, URZ, PT ;  /* 0x0000000000ff782f */ /* 0x000fe20003800000 */
[----:B---3--:R-:W-:-:S03]  /*2210*/  UIADD3 UR6, UPT, UPT, UR28, 0xc010, URZ ;  /* 0x0000c0101c067890 */ /* 0x008fc6000fffe0ff */
[----:B------:R-:W-:Y:S01]  /*2220*/  ISETP.LT.U32.AND P0, PT, R36, 0x20, P0 ;  /* 0x000000202400780c */ /* 0x000fe20000701070 */
[----:B------:R-:W-:-:S12]  /*2230*/  UMOV UR7, URZ ;  /* 0x000000ff00077c82 */ /* 0x000fd80008000000 */
[----:B------:R-:W-:Y:S01]  /*2240*/  VOTEU.ANY UP0, P0 ;  /* 0x0000000000ff7886 */ /* 0x000fe20000000100 */
[----:B------:R-:W-:-:S04]  /*2250*/  VOTEU.ANY UP1, P0 ;  /* 0x0000000000ff7886 */ /* 0x000fc80000020100 */
[----:B------:R-:W-:Y:S02]  /*2260*/  @UP0 UMOV UR6, UR6 ;  /* 0x0000000600060c82 */ /* 0x000fe40008000000 */
[----:B------:R3:W-:Y:S01]  /*2270*/  @UP1 UTCBAR [UR6], URZ ;  /* 0x000000ff060013e9 */ /* 0x0007e200080000ff */
[----:B------:R-:W-:Y:S06]  /*2280*/  BAR.SYNC.DEFER_BLOCKING 0x0 ;  /* 0x0000000000007b1d */ /* 0x000fec0000010000 */
[----:B------:R-:W4:Y:S02]  /*2290*/  SYNCS.PHASECHK.TRANS64.TRYWAIT P0, [UR28+0xc010], R2 ;  /* 0x00c01002ff0075a7 */ /* 0x000f24000800111c */
[----:B---34-:R-:W-:Y:S05]  /*22a0*/  @!P0 BRA `(.L_x_61) ;  /* 0x0000000400fc8947 */ /* 0x018fea0003800000 */
.L_x_73:
[----:B------:R-:W-:Y:S02]  /*22b0*/  UIADD3 UR9, UPT, UPT, UR9, 0x1, URZ ;  /* 0x0000000109097890 */ /* 0x000fe4000fffe0ff */
[----:B------:R-:W-:Y:S02]  /*22c0*/  UIADD3 UR14, UPT, UPT, UR14, 0x40, URZ ;  /* 0x000000400e0e7890 */ /* 0x000fe4000fffe0ff */
[----:B------:R-:W-:-:S04]  /*22d0*/  UISETP.NE.U32.AND UP0, UPT, UR9, 0x2, UPT ;  /* 0x000000020900788c */ /* 0x000fc8000bf05070 */
[----:B------:R-:W-:Y:S02]  /*22e0*/  USEL UR5, URZ, 0x1, UP0 ;  /* 0x00000001ff057887 */ /* 0x000fe40008000000 */
[----:B------:R-:W-:Y:S02]  /*22f0*/  USEL UR9, UR9, URZ, UP0 ;  /* 0x000000ff09097287 */ /* 0x000fe40008000000 */
[----:B--2---:R-:W-:Y:S02]  /*2300*/  UISETP.GE.AND UP0, UPT, UR14, UR29, UPT ;  /* 0x0000001d0e00728c */ /* 0x004fe4000bf06270 */
[----:B------:R-:W-:-:S07]  /*2310*/  ULOP3.LUT UR4, UR4, UR5, URZ, 0x3c, !UPT ;  /* 0x0000000504047292 */ /* 0x000fce000f8e3cff */
[----:B------:R-:W-:Y:S05]  /*2320*/  BRA.U !UP0, `(.L_x_62) ;  /* 0xfffffff908b47547 */ /* 0x000fea000b83ffff */
.L_x_55:
[----:B----4-:R-:W-:Y:S01]  /*2330*/  BAR.SYNC.DEFER_BLOCKING 0x0 ;  /* 0x0000000000007b1d */ /* 0x010fe20000010000 */
[----:B------:R-:W-:-:S05]  /*2340*/  IMAD.SHL.U32 R2, R0, 0x40, RZ ;  /* 0x0000004000027824 */ /* 0x000fca00078e00ff */
[----:B------:R-:W-:Y:S04]  /*2350*/  BSSY.RECONVERGENT B5, `(.L_x_63) ;  /* 0x0000004000057945 */ /* 0x000fe80003800200 */
[----:B------:R-:W-:Y:S05]  /*2360*/  @P3 BRA `(.L_x_64) ;  /* 0x0000000000083947 */ /* 0x000fea0003800000 */
[----:B------:R-:W2:Y:S02]  /*2370*/  SYNCS.CCTL.IV [UR8+0xc000] ;  /* 0x00c00000ff0079b1 */ /* 0x000ea40008000008 */
[----:B--2---:R-:W2:Y:S02]  /*2380*/  SYNCS.CCTL.IV [UR8+0xc010] ;  /* 0x00c01000ff0079b1 */ /* 0x004ea40008000008 */
.L_x_64:
[----:B------:R-:W-:Y:S05]  /*2390*/  BSYNC.RECONVERGENT B5 ;  /* 0x0000000000057941 */ /* 0x000fea0003800200 */
.L_x_63:
[----:B--2---:R-:W-:Y:S06]  /*23a0*/  BAR.SYNC.DEFER_BLOCKING 0x0 ;  /* 0x0000000000007b1d */ /* 0x004fec0000010000 */
[----:B------:R-:W-:Y:S04]  /*23b0*/  BSSY.RECONVERGENT B5, `(.L_x_65) ;  /* 0x0000004000057945 */ /* 0x000fe80003800200 */
[----:B------:R-:W-:Y:S05]  /*23c0*/  @P3 BRA `(.L_x_66) ;  /* 0x0000000000083947 */ /* 0x000fea0003800000 */
[----:B------:R-:W2:Y:S02]  /*23d0*/  SYNCS.CCTL.IV [UR8+0xc008] ;  /* 0x00c00800ff0079b1 */ /* 0x000ea40008000008 */
[----:B--2---:R-:W2:Y:S02]  /*23e0*/  SYNCS.CCTL.IV [UR8+0xc018] ;  /* 0x00c01800ff0079b1 */ /* 0x004ea40008000008 */
.L_x_66:
[----:B------:R-:W-:Y:S05]  /*23f0*/  BSYNC.RECONVERGENT B5 ;  /* 0x0000000000057941 */ /* 0x000fea0003800200 */
.L_x_65:
[----:B------:R-:W-:Y:S01]  /*2400*/  USHF.L.U32 UR4, UR22, 0x15, URZ ;  /* 0x0000001516047899 */ /* 0x000fe200080006ff */
[----:B------:R-:W-:Y:S01]  /*2410*/  IMAD.SHL.U32 R3, R0, 0x10, RZ ;  /* 0x0000001000037824 */ /* 0x000fe200078e00ff */
[----:B------:R-:W-:Y:S01]  /*2420*/  USHF.L.U32 UR5, UR22, 0x4, URZ ;  /* 0x0000000416057899 */ /* 0x000fe200080006ff */
[----:B------:R-:W-:Y:S01]  /*2430*/  LOP3.LUT R2, R2, 0x3800, RZ, 0xc0, !PT ;  /* 0x0000380002027812 */ /* 0x000fe200078ec0ff */
[----:B------:R-:W-:Y:S02]  /*2440*/  ULOP3.LUT UR4, UR4, 0x600000, URZ, 0xc0, !UPT ;  /* 0x0060000004047892 */ /* 0x000fe4000f8ec0ff */
[----:B------:R-:W-:Y:S01]  /*2450*/  ULOP3.LUT UR5, UR5, 0x40, URZ, 0xc0, !UPT ;  /* 0x0000004005057892 */ /* 0x000fe2000f8ec0ff */
[----:B------:R-:W-:Y:S01]  /*2460*/  LOP3.LUT R3, R2, 0x70, R3, 0xf8, !PT ;  /* 0x0000007002037812 */ /* 0x000fe200078ef803 */
[C---:B------:R-:W-:Y:S01]  /*2470*/  IMAD.SHL.U32 R2, R0.reuse, 0x4, RZ ;  /* 0x0000000400027824 */ /* 0x040fe200078e00ff */
[----:B------:R-:W-:Y:S01]  /*2480*/  ELECT P0, URZ, PT ;  /* 0x0000000000ff782f */ /* 0x000fe20003800000 */
[----:B------:R-:W-:Y:S01]  /*2490*/  IMAD.SHL.U32 R0, R0, 0x80, RZ ;  /* 0x0000008000007824 */ /* 0x000fe200078e00ff */
[----:B------:R-:W-:-:S02]  /*24a0*/  UIADD3 UR4, UPT, UPT, UR5, UR4, UR23 ;  /* 0x0000000405047290 */ /* 0x000fc4000fffe017 */
[----:B------:R-:W-:Y:S01]  /*24b0*/  LOP3.LUT R3, R3, 0x40, R2, 0x78, !PT ;  /* 0x0000004003037812 */ /* 0x000fe200078e7802 */
[----:B------:R-:W-:Y:S01]  /*24c0*/  ULOP3.LUT UR22, UR22, 0x1, URZ, 0xc0, !UPT ;  /* 0x0000000116167892 */ /* 0x000fe2000f8ec0ff */
[----:B------:R-:W-:Y:S01]  /*24d0*/  ISETP.LT.U32.AND P0, PT, R36, 0x40, P0 ;  /* 0x000000402400780c */ /* 0x000fe20000701070 */
[----:B------:R-:W-:Y:S01]  /*24e0*/  UMOV UR6, UR15 ;  /* 0x0000000f00067c82 */ /* 0x000fe20008000000 */
[----:B------:R-:W-:Y:S01]  /*24f0*/  LOP3.LUT R0, R3, 0x780, R0, 0xf8, !PT ;  /* 0x0000078003007812 */ /* 0x000fe200078ef800 */
[----:B------:R-:W-:Y:S02]  /*2500*/  ULEA UR5, UR22, UR19, 0x6 ;  /* 0x0000001316057291 */ /* 0x000fe4000f8e30ff */
[----:B-----5:R-:W-:Y:S01]  /*2510*/  LDTM.16dp32bit_t0_t15.x32 R4, tmem[UR4] ;  /* 0x00000004000479ee */ /* 0x020fe20008a80000 */
[----:B------:R-:W3:Y:S01]  /*2520*/  LDTM.16dp32bit_t16_t31.x32 R4, tmem[UR4+0x20] ;  /* 0x00002004000479ee */ /* 0x000ee20008aa0000 */
[C---:B------:R-:W-:Y:S01]  /*2530*/  LOP3.LUT R2, R0.reuse, 0x10, RZ, 0x3c, !PT ;  /* 0x0000001000027812 */ /* 0x040fe200078e3cff */
[----:B------:R-:W-:Y:S01]  /*2540*/  NOP ;  /* 0x0000000000007918 */ /* 0x000fe20000000000 */
[----:B------:R-:W-:Y:S01]  /*2550*/  LOP3.LUT R3, R0, 0x20, RZ, 0x3c, !PT ;  /* 0x0000002000037812 */ /* 0x000fe200078e3cff */
[----:B------:R-:W-:-:S03]  /*2560*/  ULEA UR4, UR22, UR8, 0xd ;  /* 0x0000000816047291 */ /* 0x000fc6000f8e68ff */
[----:B---3--:R-:W-:Y:S01]  /*2570*/  VOTEU.ANY UP1, P0 ;  /* 0x0000000000ff7886 */ /* 0x008fe20000020100 */
[----:B------:R-:W-:Y:S01]  /*2580*/  VOTEU.ANY UP0, P0 ;  /* 0x0000000000ff7886 */ /* 0x000fe20000000100 */
[----:B------:R-:W-:Y:S02]  /*2590*/  F2FP.BF16.F32.PACK_AB R4, R5, R4 ;  /* 0x000000040504723e */ /* 0x000fe400000010ff */
[----:B------:R-:W-:Y:S02]  /*25a0*/  F2FP.BF16.F32.PACK_AB R5, R7, R6 ;  /* 0x000000060705723e */ /* 0x000fe400000010ff */
[----:B------:R-:W-:Y:S02]  /*25b0*/  F2FP.BF16.F32.PACK_AB R12, R13, R12 ;  /* 0x0000000c0d0c723e */ /* 0x000fe400000010ff */
[----:B------:R-:W-:Y:S02]  /*25c0*/  F2FP.BF16.F32.PACK_AB R6, R9, R8 ;  /* 0x000000080906723e */ /* 0x000fe400000010ff */
[----:B------:R-:W-:-:S02]  /*25d0*/  F2FP.BF16.F32.PACK_AB R7, R11, R10 ;  /* 0x0000000a0b07723e */ /* 0x000fc400000010ff */
[----:B------:R-:W-:Y:S02]  /*25e0*/  F2FP.BF16.F32.PACK_AB R13, R15, R14 ;  /* 0x0000000e0f0d723e */ /* 0x000fe400000010ff */
[----:B------:R-:W-:Y:S01]  /*25f0*/  F2FP.BF16.F32.PACK_AB R20, R21, R20 ;  /* 0x000000141514723e */ /* 0x000fe200000010ff */
[----:B--2---:R2:W-:Y:S01]  /*2600*/  STS.128 [R0+UR8], R4 ;  /* 0x0000000400007988 */ /* 0x0045e20008000c08 */
[----:B------:R-:W-:Y:S02]  /*2610*/  F2FP.BF16.F32.PACK_AB R14, R17, R16 ;  /* 0x00000010110e723e */ /* 0x000fe400000010ff */
[----:B------:R-:W-:Y:S02]  /*2620*/  F2FP.BF16.F32.PACK_AB R15, R19, R18 ;  /* 0x00000012130f723e */ /* 0x000fe400000010ff */
[----:B------:R-:W-:Y:S02]  /*2630*/  F2FP.BF16.F32.PACK_AB R21, R23, R22 ;  /* 0x000000161715723e */ /* 0x000fe400000010ff */
[----:B------:R-:W-:Y:S01]  /*2640*/  F2FP.BF16.F32.PACK_AB R28, R29, R28 ;  /* 0x0000001c1d1c723e */ /* 0x000fe200000010ff */
[----:B------:R2:W-:Y:S01]  /*2650*/  STS.128 [R2+UR8], R12 ;  /* 0x0000000c02007988 */ /* 0x0005e20008000c08 */
[----:B------:R-:W-:-:S02]  /*2660*/  F2FP.BF16.F32.PACK_AB R22, R25, R24 ;  /* 0x000000181916723e */ /* 0x000fc400000010ff */
[----:B------:R-:W-:Y:S02]  /*2670*/  F2FP.BF16.F32.PACK_AB R23, R27, R26 ;  /* 0x0000001a1b17723e */ /* 0x000fe400000010ff */
[----:B------:R-:W-:Y:S02]  /*2680*/  F2FP.BF16.F32.PACK_AB R29, R31, R30 ;  /* 0x0000001e1f1d723e */ /* 0x000fe400000010ff */
[----:B------:R-:W-:Y:S01]  /*2690*/  F2FP.BF16.F32.PACK_AB R30, R33, R32 ;  /* 0x00000020211e723e */ /* 0x000fe200000010ff */
[----:B------:R2:W-:Y:S01]  /*26a0*/  STS.128 [R3+UR8], R20 ;  /* 0x0000001403007988 */ /* 0x0005e20008000c08 */
[----:B------:R-:W-:Y:S02]  /*26b0*/  F2FP.BF16.F32.PACK_AB R31, R35, R34 ;  /* 0x00000022231f723e */ /* 0x000fe400000010ff */
[----:B------:R-:W-:-:S05]  /*26c0*/  LOP3.LUT R8, R0, 0x30, RZ, 0x3c, !PT ;  /* 0x0000003000087812 */ /* 0x000fca00078e3cff */
[----:B------:R2:W-:Y:S01]  /*26d0*/  STS.128 [R8+UR8], R28 ;  /* 0x0000001c08007988 */ /* 0x0005e20008000c08 */
[----:B------:R3:W-:Y:S06]  /*26e0*/  MEMBAR.ALL.CTA ;  /* 0x0000000000007992 */ /* 0x0007ec0000008000 */
[----:B---3--:R-:W3:Y:S02]  /*26f0*/  FENCE.VIEW.ASYNC.S ;  /* 0x00000000000073c6 */ /* 0x008ee40000000000 */
[----:B---3--:R-:W-:Y:S06]  /*2700*/  BAR.SYNC.DEFER_BLOCKING 0x0 ;  /* 0x0000000000007b1d */ /* 0x008fec0000010000 */
[----:B------:R2:W-:Y:S01]  /*2710*/  @UP1 UTMASTG.2D [UR4], [UR20] ;  /* 0x00000004140013b5 */ /* 0x0005e20008008000 */
[----:B------:R0:W-:Y:S01]  /*2720*/  UTMACMDFLUSH ;  /* 0x00000000000079b7 */ /* 0x0001e20000000000 */
[----:B------:R-:W-:-:S04]  /*2730*/  DEPBAR.LE SB0, 0x0 ;  /* 0x000080000000791a */ /* 0x000fc80000000000 */
[----:B------:R-:W-:Y:S08]  /*2740*/  BAR.SYNC.DEFER_BLOCKING 0x0 ;  /* 0x0000000000007b1d */ /* 0x000ff00000010000 */
[----:B------:R-:W-:Y:S06]  /*2750*/  BAR.SYNC.DEFER_BLOCKING 0x0 ;  /* 0x0000000000007b1d */ /* 0x000fec0000010000 */
[----:B--2---:R-:W-:Y:S05]  /*2760*/  @P2 BRA `(.L_x_67) ;  /* 0x0000000000a02947 */ /* 0x004fea0003800000 */
[----:B------:R-:W2:Y:S01]  /*2770*/  S2UR UR5, SR_CgaCtaId ;  /* 0x00000000000579c3 */ /* 0x000ea20000008800 */
[----:B------:R-:W-:Y:S01]  /*2780*/  NOP ;  /* 0x0000000000007918 */ /* 0x000fe20000000000 */
[----:B------:R-:W-:Y:S01]  /*2790*/  UMOV UR4, 0x50 ;  /* 0x0000005000047882 */ /* 0x000fe20000000000 */
[----:B------:R-:W-:Y:S02]  /*27a0*/  IMAD.U32 R0, RZ, RZ, UR23 ;  /* 0x00000017ff007e24 */ /* 0x000fe4000f8e00ff */
[----:B------:R-:W-:Y:S02]  /*27b0*/  IMAD.MOV.U32 R3, RZ, RZ, 0xf ;  /* 0x0000000fff037424 */ /* 0x000fe400078e00ff */
[----:B------:R-:W-:Y:S01]  /*27c0*/  IMAD.MOV.U32 R7, RZ, RZ, 0x1 ;  /* 0x00000001ff077424 */ /* 0x000fe200078e00ff */
[----:B------:R-:W-:-:S04]  /*27d0*/  LOP3.LUT R0, R0, 0xffff, RZ, 0xc0, !PT ;  /* 0x0000ffff00007812 */ /* 0x000fc800078ec0ff */
[----:B------:R-:W-:-:S05]  /*27e0*/  SHF.R.U32.HI R0, RZ, 0x5, R0 ;  /* 0x00000005ff007819 */ /* 0x000fca0000011600 */
[----:B------:R-:W-:Y:S01]  /*27f0*/  VIADD R2, R0, 0x10 ;  /* 0x0000001000027836 */ /* 0x000fe20000000000 */
[----:B------:R-:W-:Y:S01]  /*2800*/  SHF.L.U32 R0, R3, R0, RZ ;  /* 0x0000000003007219 */ /* 0x000fe200000006ff */
[----:B--2---:R-:W-:-:S03]  /*2810*/  ULEA UR6, UR5, UR4, 0x18 ;  /* 0x0000000405067291 */ /* 0x004fc6000f8ec0ff */
[----:B------:R-:W-:-:S04]  /*2820*/  SHF.L.U32 R3, R7, R2, RZ ;  /* 0x0000000207037219 */ /* 0x000fc800000006ff */
[----:B------:R-:W-:Y:S02]  /*2830*/  LOP3.LUT R0, R3, R0, RZ, 0xfc, !PT ;  /* 0x0000000003007212 */ /* 0x000fe400078efcff */
[----:B------:R-:W2:Y:S02]  /*2840*/  LDS R5, [UR6] ;  /* 0x00000006ff057984 */ /* 0x000ea40008000800 */
[C---:B------:R-:W-:Y:S02]  /*2850*/  LOP3.LUT R2, R0.reuse, 0xffff, RZ, 0xc0, !PT ;  /* 0x0000ffff00027812 */ /* 0x040fe400078ec0ff */
[----:B--2---:R-:W-:-:S04]  /*2860*/  LOP3.LUT R3, R0, 0xffff, R5, 0x80, !PT ;  /* 0x0000ffff00037812 */ /* 0x004fc800078e8005 */
[----:B------:R-:W-:-:S13]  /*2870*/  ISETP.NE.AND P0, PT, R3, R2, PT ;  /* 0x000000020300720c */ /* 0x000fda0003f05270 */
[----:B------:R-:W-:Y:S05]  /*2880*/  @P0 BRA `(.L_x_68) ;  /* 0x0000000000500947 */ /* 0x000fea0003800000 */
[----:B------:R-:W-:Y:S02]  /*2890*/  SHF.R.U32.HI R5, RZ, 0x10, R5 ;  /* 0x00000010ff057819 */ /* 0x000fe40000011605 */
[----:B------:R-:W-:-:S04]  /*28a0*/  SHF.R.U32.HI R2, RZ, 0x10, R0 ;  /* 0x00000010ff027819 */ /* 0x000fc80000011600 */
[----:B------:R-:W-:-:S04]  /*28b0*/  LOP3.LUT R5, R5, R2, RZ, 0xc0, !PT ;  /* 0x0000000205057212 */ /* 0x000fc800078ec0ff */
[----:B------:R-:W-:-:S13]  /*28c0*/  ISETP.NE.AND P0, PT, R5, R2, PT ;  /* 0x000000020500720c */ /* 0x000fda0003f05270 */
[----:B------:R-:W-:Y:S05]  /*28d0*/  @P0 BRA `(.L_x_69) ;  /* 0x0000000000300947 */ /* 0x000fea0003800000 */
[----:B------:R-:W-:Y:S01]  /*28e0*/  R2UR UR4, R0 ;  /* 0x00000000000472ca */ /* 0x000fe200000e0000 */
[----:B------:R-:W-:Y:S01]  /*28f0*/  VOTEU.ANY UR5, UPT, PT ;  /* 0x0000000000057886 */ /* 0x000fe200038e0100 */
[----:B------:R-:W2:Y:S01]  /*2900*/  S2R R0, SR_LANEID ;  /* 0x0000000000007919 */ /* 0x000ea20000000000 */
[----:B------:R-:W-:-:S10]  /*2910*/  UFLO.U32 UR5, UR5 ;  /* 0x00000005000572bd */ /* 0x000fd400080e0000 */
[----:B------:R-:W-:-:S06]  /*2920*/  ULOP3.LUT UR4, URZ, UR4, URZ, 0x33, !UPT ;  /* 0x00000004ff047292 */ /* 0x000fcc000f8e33ff */
[----:B------:R-:W-:-:S04]  /*2930*/  IMAD.U32 R2, RZ, RZ, UR4 ;  /* 0x00000004ff027e24 */ /* 0x000fc8000f8e00ff */
[----:B------:R-:W3:Y:S02]  /*2940*/  REDUX UR7, R2 ;  /* 0x00000000020773c4 */ /* 0x000ee40000000000 */
[----:B------:R4:W-:Y:S01]  /*2950*/  UTCATOMSWS.AND URZ, UR4 ;  /* 0x0000000400ff79e3 */ /* 0x0009e20008000000 */
[----:B--2---:R-:W-:Y:S01]  /*2960*/  ISETP.EQ.U32.AND P0, PT, R0, UR5, PT ;  /* 0x0000000500007c0c */ /* 0x004fe2000bf02070 */
[----:B---3--:R-:W-:-:S12]  /*2970*/  IMAD.U32 R0, RZ, RZ, UR7 ;  /* 0x00000007ff007e24 */ /* 0x008fd8000f8e00ff */
[----:B------:R4:W-:Y:S01]  /*2980*/  @P0 ATOMS.AND RZ, [UR6], R0 ;  /* 0x00000000ffff098c */ /* 0x0009e2000a800006 */
[----:B------:R-:W-:Y:S05]  /*2990*/  BRA `(.L_x_67) ;  /* 0x0000000000147947 */ /* 0x000fea0003800000 */
.L_x_69:
[----:B------:R-:W-:-:S07]  /*29a0*/  MOV R2, 0x29c0 ;  /* 0x000029c000027802 */ /* 0x000fce0000000f00 */
[----:B-1----:R-:W-:Y:S05]  /*29b0*/  CALL.REL.NOINC `($__internal_0_$__cuda_sm10x_tcgen05_guardrail_trap_col_being_dealloced_not_returned_by_alloc) ;  /* 0x0000000000447944 */ /* 0x002fea0003c00000 */
[----:B------:R-:W-:Y:S05]  /*29c0*/  BRA `(.L_x_67) ;  /* 0x0000000000087947 */ /* 0x000fea0003800000 */
.L_x_68:
[----:B------:R-:W-:-:S07]  /*29d0*/  MOV R2, 0x29f0 ;  /* 0x000029f000027802 */ /* 0x000fce0000000f00 */
[----:B-1----:R-:W-:Y:S05]  /*29e0*/  CALL.REL.NOINC `($__internal_2_$__cuda_sm10x_tcgen05_guardrail_trap_unallocated_columns_being_dealloced) ;  /* 0x0000000000507944 */ /* 0x002fea0003c00000 */
.L_x_67:
[----:B------:R-:W-:Y:S01]  /*29f0*/  NOP ;  /* 0x0000000000007918 */ /* 0x000fe20000000000 */
[----:B----4-:R-:W-:Y:S05]  /*2a00*/  EXIT ;  /* 0x000000000000794d */ /* 0x010fea0003800000 */
.L_x_56:
[----:B------:R-:W2:Y:S02]  /*2a10*/  SYNCS.PHASECHK.TRANS64.TRYWAIT P0, [UR8+0xc000], RZ ;  /* 0x00c000ffff0075a7 */ /* 0x000ea40008001108 */
[----:B--2---:R-:W-:Y:S05]  /*2a20*/  @!P0 BRA `(.L_x_56) ;  /* 0xfffffffc00f88947 */ /* 0x004fea000383ffff */
[----:B------:R-:W-:Y:S05]  /*2a30*/  BRA `(.L_x_70) ;  /* 0xfffffff000347947 */ /* 0x000fea000383ffff */
.L_x_58:
[----:B------:R-:W2:Y:S02]  /*2a40*/  SYNCS.PHASECHK.TRANS64.TRYWAIT P1, [UR8+0xc010], RZ ;  /* 0x00c010ffff0075a7 */ /* 0x000ea40008021108 */
[----:B--2---:R-:W-:Y:S05]  /*2a50*/  @!P1 BRA `(.L_x_58) ;  /* 0xfffffffc00f89947 */ /* 0x004fea000383ffff */
[----:B------:R-:W-:Y:S05]  /*2a60*/  BRA `(.L_x_71) ;  /* 0xfffffff000d07947 */ /* 0x000fea000383ffff */
.L_x_59:
[----:B------:R-:W3:Y:S02]  /*2a70*/  SYNCS.PHASECHK.TRANS64.TRYWAIT P0, [UR28+0xc000], R2 ;  /* 0x00c00002ff0075a7 */ /* 0x000ee4000800111c */
[----:B---3--:R-:W-:Y:S05]  /*2a80*/  @!P0 BRA `(.L_x_59) ;  /* 0xfffffffc00f88947 */ /* 0x008fea000383ffff */
[----:B------:R-:W-:Y:S05]  /*2a90*/  BRA `(.L_x_72) ;  /* 0xfffffff400507947 */ /* 0x000fea000383ffff */
.L_x_61:
[----:B------:R-:W3:Y:S02]  /*2aa0*/  SYNCS.PHASECHK.TRANS64.TRYWAIT P0, [UR28+0xc010], R2 ;  /* 0x00c01002ff0075a7 */ /* 0x000ee4000800111c */
[----:B---3--:R-:W-:Y:S05]  /*2ab0*/  @!P0 BRA `(.L_x_61) ;  /* 0xfffffffc00f88947 */ /* 0x008fea000383ffff */
[----:B------:R-:W-:Y:S05]  /*2ac0*/  BRA `(.L_x_73) ;  /* 0xfffffff400f87947 */ /* 0x000fea000383ffff */
        .weak           $__internal_0_$__cuda_sm10x_tcgen05_guardrail_trap_col_being_dealloced_not_returned_by_alloc
        .type           $__internal_0_$__cuda_sm10x_tcgen05_guardrail_trap_col_being_dealloced_not_returned_by_alloc,@function
        .size           $__internal_0_$__cuda_sm10x_tcgen05_guardrail_trap_col_being_dealloced_not_returned_by_alloc,($__internal_1_$__cuda_sm10x_tcgen05_guardrail_trap_phase_invalid_during_alloc - $__internal_0_$__cuda_sm10x_tcgen05_guardrail_trap_col_being_dealloced_not_returned_by_alloc)
$__internal_0_$__cuda_sm10x_tcgen05_guardrail_trap_col_being_dealloced_not_returned_by_alloc:
[----:B------:R-:W-:Y:S05]  /*2ad0*/  BPT.TRAP 0x1 ;  /* 0x000000040000795c */ /* 0x000fea0000300000 */
[----:B------:R-:W-:-:S04]  /*2ae0*/  IMAD.MOV.U32 R3, RZ, RZ, 0x0 ;  /* 0x00000000ff037424 */ /* 0x000fc800078e00ff */
[----:B------:R-:W-:Y:S05]  /*2af0*/  RET.REL.NODEC R2 `(gluon_tcgen05) ;  /* 0xffffffd402407950 */ /* 0x000fea0003c3ffff */
        .weak           $__internal_1_$__cuda_sm10x_tcgen05_guardrail_trap_phase_invalid_during_alloc
        .type           $__internal_1_$__cuda_sm10x_tcgen05_guardrail_trap_phase_invalid_during_alloc,@function
        .size           $__internal_1_$__cuda_sm10x_tcgen05_guardrail_trap_phase_invalid_during_alloc,($__internal_2_$__cuda_sm10x_tcgen05_guardrail_trap_unallocated_columns_being_dealloced - $__internal_1_$__cuda_sm10x_tcgen05_guardrail_trap_phase_invalid_during_alloc)
$__internal_1_$__cuda_sm10x_tcgen05_guardrail_trap_phase_invalid_during_alloc:
[----:B------:R-:W-:Y:S05]  /*2b00*/  BPT.TRAP 0x1 ;  /* 0x000000040000795c */ /* 0x000fea0000300000 */
[----:B------:R-:W-:-:S04]  /*2b10*/  IMAD.MOV.U32 R3, RZ, RZ, 0x0 ;  /* 0x00000000ff037424 */ /* 0x000fc800078e00ff */
[----:B------:R-:W-:Y:S05]  /*2b20*/  RET.REL.NODEC R2 `(gluon_tcgen05) ;  /* 0xffffffd402347950 */ /* 0x000fea0003c3ffff */
        .weak           $__internal_2_$__cuda_sm10x_tcgen05_guardrail_trap_unallocated_columns_being_dealloced
        .type           $__internal_2_$__cuda_sm10x_tcgen05_guardrail_trap_unallocated_columns_being_dealloced,@function
        .size           $__internal_2_$__cuda_sm10x_tcgen05_guardrail_trap_unallocated_columns_being_dealloced,(.L_x_77 - $__internal_2_$__cuda_sm10x_tcgen05_guardrail_trap_unallocated_columns_being_dealloced)
$__internal_2_$__cuda_sm10x_tcgen05_guardrail_trap_unallocated_columns_being_dealloced:
[----:B------:R-:W-:Y:S05]  /*2b30*/  BPT.TRAP 0x1 ;  /* 0x000000040000795c */ /* 0x000fea0000300000 */
[----:B------:R-:W-:-:S04]  /*2b40*/  IMAD.MOV.U32 R3, RZ, RZ, 0x0 ;  /* 0x00000000ff037424 */ /* 0x000fc800078e00ff */
[----:B------:R-:W-:Y:S05]  /*2b50*/  RET.REL.NODEC R2 `(gluon_tcgen05) ;  /* 0xffffffd402287950 */ /* 0x000fea0003c3ffff */
.L_x_74:
[----:B------:R-:W-:-:S00]  /*2b60*/  BRA `(.L_x_74) ;  /* 0xfffffffc00fc7947 */ /* 0x000fc0000383ffff */
[----:B------:R-:W-:-:S00]  /*2b70*/  NOP ;  /* 0x0000000000007918 */ /* 0x000fc00000000000 */
        /* <DEDUP_REMOVED lines=8> */
.L_x_77:


//--------------------- .nv.shared.gluon_tcgen05  --------------------------
	.section	.nv.shared.gluon_tcgen05,"aw",@nobits
	.sectionflags	@""
	.align	16
	.zero		1024


//--------------------- .nv.shared.reserved.0     --------------------------
	.section	.nv.shared.reserved.0,"aw",@nobits
	.align	8
	.weak		__nv_reservedSMEM_offset_0_alias
	.size		__nv_reservedSMEM_offset_0_alias, 0, 64
	.other		__nv_reservedSMEM_offset_0_alias,@"STO_CUDA_RESERVED_SHARED STV_DEFAULT"
__nv_reservedSMEM_offset_0_alias:
	.zero		0
.nv.shared.reserved.0:
	.zero		64
	.weak		__nv_reservedSMEM_allocation_phase
	.type		__nv_reservedSMEM_allocation_phase,@object
	.size		__nv_reservedSMEM_allocation_phase,(.L_0 - __nv_reservedSMEM_allocation_phase)
__nv_reservedSMEM_allocation_phase:
	.zero		1
.L_0:
	.zero		7
	.weak		__nv_reservedSMEM_devtool_atexit_pc
	.type		__nv_reservedSMEM_devtool_atexit_pc,@object
	.size		__nv_reservedSMEM_devtool_atexit_pc,(__nv_reservedSMEM_allocation_mask - __nv_reservedSMEM_devtool_atexit_pc)
__nv_reservedSMEM_devtool_atexit_pc:
	.zero		8
	.weak		__nv_reservedSMEM_allocation_mask
	.type		__nv_reservedSMEM_allocation_mask,@object
	.size		__nv_reservedSMEM_allocation_mask,(.L_2 - __nv_reservedSMEM_allocation_mask)
__nv_reservedSMEM_allocation_mask:
	.zero		4
.L_2:


//--------------------- .nv.constant0.gluon_tcgen05 --------------------------
	.section	.nv.constant0.gluon_tcgen05,"a",@progbits
	.sectionflags	@""
	.align	4
.nv.constant0.gluon_tcgen05:
	.zero		976


//--------------------- SYMBOLS --------------------------

	.type		.nv.reservedSmem.offset0,@object
	.size		.nv.reservedSmem.offset0,0x4
	.type		.nv.reservedSmem.cap,@object
	.size		.nv.reservedSmem.cap,0x4
